	.target	sm_90a

	.elftype	@"ET_EXEC"


//--------------------- .note.nv.tkinfo           --------------------------
	.section	.note.nv.tkinfo,"",@"SHT_NOTE"
	.sectionflags	@"SHF_NOTE_NV_TKINFO"
	.tkinfo
        /*0018*/ 	.word	0x00000002
        /*0030*/ 	.string	""
        /*0030*/ 	.string	"ptxas"
        /*0030*/ 	.string	"Cuda compilation tools, release 13.0, V13.0.88"
        /*0030*/ 	.string	"Build cuda_13.0.r13.0/compiler.36424714_0"
        /*0030*/ 	.string	"-arch sm_90a -m 64 "



//--------------------- .note.nv.cuinfo           --------------------------
	.section	.note.nv.cuinfo,"",@"SHT_NOTE"
	.sectionflags	@"SHF_NOTE_NV_CUINFO"
        /*0018*/ 	.short	0x0002
        /*001a*/ 	.short	0x005a
        /*001c*/ 	.short	0x0082
	.zero		2


//--------------------- .nv.info                  --------------------------
	.section	.nv.info,"",@"SHT_CUDA_INFO"
	.align	4


	//----- nvinfo : EIATTR_REGCOUNT
	.align		4
        /*0000*/ 	.byte	0x04, 0x2f
        /*0002*/ 	.short	(.L_15 - .L_14)
	.align		4
.L_14:
        /*0004*/ 	.word	index@(_ZN7cutlass13device_kernelINS_4gemm6kernel13GemmUniversalIN4cute5tupleIJiiiiEEENS1_10collective13CollectiveMmaINS1_34MainloopSm90TmaGmmaWarpSpecializedILi5ENS5_IJNS4_1CILi2EEESB_NSA_ILi1EEEEEENS1_32KernelTmaWarpSpecializedPingpongEEENS5_IJNSA_ILi64EEENSA_ILi128EEENSA_ILi32EEEEEENS_10bfloat16_tENS5_IJlSC_lEEESK_SL_NS4_8TiledMMAINS4_8MMA_AtomIJNS4_4SM904GMMA28MMA_64x128x16_F32BF16BF16_SSILNSP_5MajorE0ELSR_0ELNSP_7ScaleInE1ELSS_1EEEEEENS4_6LayoutINS5_IJSC_SC_SC_EEENS5_IJNSA_ILi0EEESX_SX_EEEEENS5_IJNS4_10UnderscoreES10_S10_EEEEENS4_23SM90_TMA_LOAD_MULTICASTENS4_14ComposedLayoutINS4_7SwizzleILi2ELi4ELi3EEENS4_18smem_ptr_flag_bitsILi16EEENSV_INS5_IJNSA_ILi8EEESI_EEENS5_IJSI_SC_EEEEEEEvNS4_8identityES13_S1D_vS1E_EENS_8epilogue10collective6detail29Sm90TmaWarpSpecializedAdapterINS1H_15DefaultEpilogueISK_SL_SL_NS1G_6thread17LinearCombinationISK_Li1EffLNS1L_9ScaleType4KindE0ELNS_15FloatRoundStyleE2ESK_EENS1_15EpilogueDefaultEEEEEvvEEEEvNT_6ParamsE)
        /*0008*/ 	.word	0x000000a8


	//----- nvinfo : EIATTR_FRAME_SIZE
	.align		4
.L_15:
        /*000c*/ 	.byte	0x04, 0x11
        /*000e*/ 	.short	(.L_17 - .L_16)
	.align		4
.L_16:
        /*0010*/ 	.word	index@(_ZN7cutlass13device_kernelINS_4gemm6kernel13GemmUniversalIN4cute5tupleIJiiiiEEENS1_10collective13CollectiveMmaINS1_34MainloopSm90TmaGmmaWarpSpecializedILi5ENS5_IJNS4_1CILi2EEESB_NSA_ILi1EEEEEENS1_32KernelTmaWarpSpecializedPingpongEEENS5_IJNSA_ILi64EEENSA_ILi128EEENSA_ILi32EEEEEENS_10bfloat16_tENS5_IJlSC_lEEESK_SL_NS4_8TiledMMAINS4_8MMA_AtomIJNS4_4SM904GMMA28MMA_64x128x16_F32BF16BF16_SSILNSP_5MajorE0ELSR_0ELNSP_7ScaleInE1ELSS_1EEEEEENS4_6LayoutINS5_IJSC_SC_SC_EEENS5_IJNSA_ILi0EEESX_SX_EEEEENS5_IJNS4_10UnderscoreES10_S10_EEEEENS4_23SM90_TMA_LOAD_MULTICASTENS4_14ComposedLayoutINS4_7SwizzleILi2ELi4ELi3EEENS4_18smem_ptr_flag_bitsILi16EEENSV_INS5_IJNSA_ILi8EEESI_EEENS5_IJSI_SC_EEEEEEEvNS4_8identityES13_S1D_vS1E_EENS_8epilogue10collective6detail29Sm90TmaWarpSpecializedAdapterINS1H_15DefaultEpilogueISK_SL_SL_NS1G_6thread17LinearCombinationISK_Li1EffLNS1L_9ScaleType4KindE0ELNS_15FloatRoundStyleE2ESK_EENS1_15EpilogueDefaultEEEEEvvEEEEvNT_6ParamsE)
        /*0014*/ 	.word	0x00000008


	//----- nvinfo : EIATTR_MIN_STACK_SIZE
	.align		4
.L_17:
        /*0018*/ 	.byte	0x04, 0x12
        /*001a*/ 	.short	(.L_19 - .L_18)
	.align		4
.L_18:
        /*001c*/ 	.word	index@(_ZN7cutlass13device_kernelINS_4gemm6kernel13GemmUniversalIN4cute5tupleIJiiiiEEENS1_10collective13CollectiveMmaINS1_34MainloopSm90TmaGmmaWarpSpecializedILi5ENS5_IJNS4_1CILi2EEESB_NSA_ILi1EEEEEENS1_32KernelTmaWarpSpecializedPingpongEEENS5_IJNSA_ILi64EEENSA_ILi128EEENSA_ILi32EEEEEENS_10bfloat16_tENS5_IJlSC_lEEESK_SL_NS4_8TiledMMAINS4_8MMA_AtomIJNS4_4SM904GMMA28MMA_64x128x16_F32BF16BF16_SSILNSP_5MajorE0ELSR_0ELNSP_7ScaleInE1ELSS_1EEEEEENS4_6LayoutINS5_IJSC_SC_SC_EEENS5_IJNSA_ILi0EEESX_SX_EEEEENS5_IJNS4_10UnderscoreES10_S10_EEEEENS4_23SM90_TMA_LOAD_MULTICASTENS4_14ComposedLayoutINS4_7SwizzleILi2ELi4ELi3EEENS4_18smem_ptr_flag_bitsILi16EEENSV_INS5_IJNSA_ILi8EEESI_EEENS5_IJSI_SC_EEEEEEEvNS4_8identityES13_S1D_vS1E_EENS_8epilogue10collective6detail29Sm90TmaWarpSpecializedAdapterINS1H_15DefaultEpilogueISK_SL_SL_NS1G_6thread17LinearCombinationISK_Li1EffLNS1L_9ScaleType4KindE0ELNS_15FloatRoundStyleE2ESK_EENS1_15EpilogueDefaultEEEEEvvEEEEvNT_6ParamsE)
        /*0020*/ 	.word	0x00000008
.L_19:


//--------------------- .nv.compat                --------------------------
	.section	.nv.compat,"",@"SHT_CUDA_COMPAT_INFO"
	.align	4
        /*0000*/ 	.byte	0x02, 0x09, 0x01, 0x00, 0x02, 0x02, 0x04, 0x00, 0x02, 0x05, 0x05, 0x00, 0x03, 0x07, 0x01, 0x01
        /*0010*/ 	.byte	0x02, 0x03, 0x01, 0x00, 0x02, 0x06, 0x01, 0x00, 0x04, 0x0b, 0x08, 0x00, 0x00, 0x00, 0x00, 0x00
        /*0020*/ 	.byte	0x00, 0x00, 0x00, 0x00


//--------------------- .nv.info._ZN7cutlass13device_kernelINS_4gemm6kernel13GemmUniversalIN4cute5tupleIJiiiiEEENS1_10collective13CollectiveMmaINS1_34MainloopSm90TmaGmmaWarpSpecializedILi5ENS5_IJNS4_1CILi2EEESB_NSA_ILi1EEEEEENS1_32KernelTmaWarpSpecializedPingpongEEENS5_IJNSA_ILi64EEENSA_ILi128EEENSA_ILi32EEEEEENS_10bfloat16_tENS5_IJlSC_lEEESK_SL_NS4_8TiledMMAINS4_8MMA_AtomIJNS4_4SM904GMMA28MMA_64x128x16_F32BF16BF16_SSILNSP_5MajorE0ELSR_0ELNSP_7ScaleInE1ELSS_1EEEEEENS4_6LayoutINS5_IJSC_SC_SC_EEENS5_IJNSA_ILi0EEESX_SX_EEEEENS5_IJNS4_10UnderscoreES10_S10_EEEEENS4_23SM90_TMA_LOAD_MULTICASTENS4_14ComposedLayoutINS4_7SwizzleILi2ELi4ELi3EEENS4_18smem_ptr_flag_bitsILi16EEENSV_INS5_IJNSA_ILi8EEESI_EEENS5_IJSI_SC_EEEEEEEvNS4_8identityES13_S1D_vS1E_EENS_8epilogue10collective6detail29Sm90TmaWarpSpecializedAdapterINS1H_15DefaultEpilogueISK_SL_SL_NS1G_6thread17LinearCombinationISK_Li1EffLNS1L_9ScaleType4KindE0ELNS_15FloatRoundStyleE2ESK_EENS1_15EpilogueDefaultEEEEEvvEEEEvNT_6ParamsE --------------------------
	.section	.nv.info._ZN7cutlass13device_kernelINS_4gemm6kernel13GemmUniversalIN4cute5tupleIJiiiiEEENS1_10collective13CollectiveMmaINS1_34MainloopSm90TmaGmmaWarpSpecializedILi5ENS5_IJNS4_1CILi2EEESB_NSA_ILi1EEEEEENS1_32KernelTmaWarpSpecializedPingpongEEENS5_IJNSA_ILi64EEENSA_ILi128EEENSA_ILi32EEEEEENS_10bfloat16_tENS5_IJlSC_lEEESK_SL_NS4_8TiledMMAINS4_8MMA_AtomIJNS4_4SM904GMMA28MMA_64x128x16_F32BF16BF16_SSILNSP_5MajorE0ELSR_0ELNSP_7ScaleInE1ELSS_1EEEEEENS4_6LayoutINS5_IJSC_SC_SC_EEENS5_IJNSA_ILi0EEESX_SX_EEEEENS5_IJNS4_10UnderscoreES10_S10_EEEEENS4_23SM90_TMA_LOAD_MULTICASTENS4_14ComposedLayoutINS4_7SwizzleILi2ELi4ELi3EEENS4_18smem_ptr_flag_bitsILi16EEENSV_INS5_IJNSA_ILi8EEESI_EEENS5_IJSI_SC_EEEEEEEvNS4_8identityES13_S1D_vS1E_EENS_8epilogue10collective6detail29Sm90TmaWarpSpecializedAdapterINS1H_15DefaultEpilogueISK_SL_SL_NS1G_6thread17LinearCombinationISK_Li1EffLNS1L_9ScaleType4KindE0ELNS_15FloatRoundStyleE2ESK_EENS1_15EpilogueDefaultEEEEEvvEEEEvNT_6ParamsE,"",@"SHT_CUDA_INFO"
	.sectionflags	@""
	.align	4


	//----- nvinfo : EIATTR_CUDA_API_VERSION
	.align		4
        /*0000*/ 	.byte	0x04, 0x37
        /*0002*/ 	.short	(.L_21 - .L_20)
.L_20:
        /*0004*/ 	.word	0x00000082


	//----- nvinfo : EIATTR_KPARAM_INFO
	.align		4
.L_21:
        /*0008*/ 	.byte	0x04, 0x17
        /*000a*/ 	.short	(.L_23 - .L_22)
.L_22:
        /*000c*/ 	.word	0x00000000
        /*0010*/ 	.short	0x0000
        /*0012*/ 	.short	0x0070
        /*0014*/ 	.byte	0x00, 0xf0, 0x01, 0x10


	//----- nvinfo : EIATTR_SPARSE_MMA_MASK
	.align		4
.L_23:
        /*0018*/ 	.byte	0x03, 0x50
        /*001a*/ 	.short	0x0000


	//----- nvinfo : EIATTR_MAXREG_COUNT
	.align		4
        /*001c*/ 	.byte	0x03, 0x1b
        /*001e*/ 	.short	0x00a8


	//----- nvinfo : EIATTR_NUM_BARRIERS
	.align		4
        /*0020*/ 	.byte	0x02, 0x4c
        /*0022*/ 	.byte	0x01
	.zero		1


	//----- nvinfo : EIATTR_EXTERNS
	.align		4
        /*0024*/ 	.byte	0x04, 0x0f
        /*0026*/ 	.short	(.L_25 - .L_24)


	//   ....[0]....
	.align		4
.L_24:
        /*0028*/ 	.word	index@(__assertfail)


	//----- nvinfo : EIATTR_ANNOTATIONS
	.align		4
.L_25:
        /*002c*/ 	.byte	0x04, 0x55
        /*002e*/ 	.short	(.L_27 - .L_26)


	//   ....[0]....
.L_26:
        /*0030*/ 	.word	0x00000001
        /*0034*/ 	.byte	0xd0, 0x0d, 0x00, 0x00, 0x01, 0x00, 0x00, 0x00, 0xc0, 0x61, 0x00, 0x00, 0x01, 0x00, 0x00, 0x00
        /*0044*/ 	.byte	0x40, 0x6f, 0x00, 0x00


	//----- nvinfo : EIATTR_MERCURY_ISA_VERSION
	.align		4
.L_27:
        /*0048*/ 	.byte	0x03, 0x5f
        /*004a*/ 	.short	0x0101


	//----- nvinfo : EIATTR_INT_WARP_WIDE_INSTR_OFFSETS
	.align		4
        /*004c*/ 	.byte	0x04, 0x31
        /*004e*/ 	.short	(.L_29 - .L_28)


	//   ....[0]....
.L_28:
        /*0050*/ 	.word	0x00000550


	//   ....[1]....
        /*0054*/ 	.word	0x00000580


	//   ....[2]....
        /*0058*/ 	.word	0x000005c0


	//   ....[3]....
        /*005c*/ 	.word	0x000006f0


	//   ....[4]....
        /*0060*/ 	.word	0x00000700


	//   ....[5]....
        /*0064*/ 	.word	0x00000710


	//   ....[6]....
        /*0068*/ 	.word	0x000007b0


	//   ....[7]....
        /*006c*/ 	.word	0x000007f0


	//   ....[8]....
        /*0070*/ 	.word	0x00001e40


	//----- nvinfo : EIATTR_COOP_GROUP_MASK_REGIDS
	.align		4
.L_29:
        /*0074*/ 	.byte	0x04, 0x29
        /*0076*/ 	.short	(.L_31 - .L_30)


	//   ....[0]....
.L_30:
        /*0078*/ 	.word	0xffffffff


	//   ....[1]....
        /*007c*/ 	.word	0xffffffff


	//   ....[2]....
        /*0080*/ 	.word	0xffffffff


	//   ....[3]....
        /*0084*/ 	.word	0xffffffff


	//   ....[4]....
        /*0088*/ 	.word	0xffffffff


	//   ....[5]....
        /*008c*/ 	.word	0xffffffff


	//   ....[6]....
        /*0090*/ 	.word	0xffffffff


	//----- nvinfo : EIATTR_COOP_GROUP_INSTR_OFFSETS
	.align		4
.L_31:
        /*0094*/ 	.byte	0x04, 0x28
        /*0096*/ 	.short	(.L_33 - .L_32)


	//   ....[0]....
.L_32:
        /*0098*/ 	.word	0x00000070


	//   ....[1]....
        /*009c*/ 	.word	0x00000080


	//   ....[2]....
        /*00a0*/ 	.word	0x00000140


	//   ....[3]....
        /*00a4*/ 	.word	0x00000310


	//   ....[4]....
        /*00a8*/ 	.word	0x00000350


	//   ....[5]....
        /*00ac*/ 	.word	0x00000730


	//   ....[6]....
        /*00b0*/ 	.word	0x00000970


	//----- nvinfo : EIATTR_REG_RECONFIG
	.align		4
.L_33:
        /*00b4*/ 	.byte	0x01, 0x54
	.zero		2


	//----- nvinfo : EIATTR_SYSCALL_OFFSETS
	.align		4
        /*00b8*/ 	.byte	0x04, 0x46
        /*00ba*/ 	.short	(.L_35 - .L_34)


	//   ....[0]....
.L_34:
        /*00bc*/ 	.word	0x00001880


	//----- nvinfo : EIATTR_MBARRIER_INSTR_OFFSETS
	.align		4
.L_35:
        /*00c0*/ 	.byte	0x04, 0x39
        /*00c2*/ 	.short	(.L_37 - .L_36)


	//   ....[0]....
.L_36:
        /*00c4*/ 	.word	0x00000260
        /*00c8*/ 	.word	0x000000ff
        /*00cc*/ 	.word	0x00000000
        /*00d0*/ 	.short	0x0100
        /*00d2*/ 	.byte	0x08
	.zero		1


	//   ....[1]....
        /*00d4*/ 	.word	0x00000270
        /*00d8*/ 	.word	0x000000ff
        /*00dc*/ 	.word	0x00000028
        /*00e0*/ 	.short	0x0100
        /*00e2*/ 	.byte	0x08
	.zero		1


	//   ....[2]....
        /*00e4*/ 	.word	0x00000280
        /*00e8*/ 	.word	0x000000ff
        /*00ec*/ 	.word	0x00000008
        /*00f0*/ 	.short	0x0100
        /*00f2*/ 	.byte	0x08
	.zero		1


	//   ....[3]....
        /*00f4*/ 	.word	0x00000290
        /*00f8*/ 	.word	0x000000ff
        /*00fc*/ 	.word	0x00000030
        /*0100*/ 	.short	0x0100
        /*0102*/ 	.byte	0x08
	.zero		1


	//   ....[4]....
        /*0104*/ 	.word	0x000002a0
        /*0108*/ 	.word	0x000000ff
        /*010c*/ 	.word	0x00000010
        /*0110*/ 	.short	0x0100
        /*0112*/ 	.byte	0x08
	.zero		1


	//   ....[5]....
        /*0114*/ 	.word	0x000002b0
        /*0118*/ 	.word	0x000000ff
        /*011c*/ 	.word	0x00000038
        /*0120*/ 	.short	0x0100
        /*0122*/ 	.byte	0x08
	.zero		1


	//   ....[6]....
        /*0124*/ 	.word	0x000002c0
        /*0128*/ 	.word	0x000000ff
        /*012c*/ 	.word	0x00000018
        /*0130*/ 	.short	0x0100
        /*0132*/ 	.byte	0x08
	.zero		1


	//   ....[7]....
        /*0134*/ 	.word	0x000002d0
        /*0138*/ 	.word	0x000000ff
        /*013c*/ 	.word	0x00000040
        /*0140*/ 	.short	0x0100
        /*0142*/ 	.byte	0x08
	.zero		1


	//   ....[8]....
        /*0144*/ 	.word	0x000002e0
        /*0148*/ 	.word	0x000000ff
        /*014c*/ 	.word	0x00000020
        /*0150*/ 	.short	0x0100
        /*0152*/ 	.byte	0x08
	.zero		1


	//   ....[9]....
        /*0154*/ 	.word	0x000002f0
        /*0158*/ 	.word	0x000000ff
        /*015c*/ 	.word	0x00000048
        /*0160*/ 	.short	0x0100
        /*0162*/ 	.byte	0x08
	.zero		1


	//   ....[10]....
        /*0164*/ 	.word	0x00000820
        /*0168*/ 	.word	0x000000ff
        /*016c*/ 	.word	0x00000080
        /*0170*/ 	.short	0x0100
        /*0172*/ 	.byte	0x08
	.zero		1


	//   ....[11]....
        /*0174*/ 	.word	0x000008b0
        /*0178*/ 	.word	0x000000ff
        /*017c*/ 	.word	0x00000088
        /*0180*/ 	.short	0x0100
        /*0182*/ 	.byte	0x08
	.zero		1


	//   ....[12]....
        /*0184*/ 	.word	0x000008f0
        /*0188*/ 	.word	0x000000ff
        /*018c*/ 	.word	0x00000060
        /*0190*/ 	.short	0x0100
        /*0192*/ 	.byte	0x09
	.zero		1


	//   ....[13]....
        /*0194*/ 	.word	0x00000900
        /*0198*/ 	.word	0x000000ff
        /*019c*/ 	.word	0x00000068
        /*01a0*/ 	.short	0x0100
        /*01a2*/ 	.byte	0x09
	.zero		1


	//   ....[14]....
        /*01a4*/ 	.word	0x00000910
        /*01a8*/ 	.word	0x000000ff
        /*01ac*/ 	.word	0x00000070
        /*01b0*/ 	.short	0x0100
        /*01b2*/ 	.byte	0x09
	.zero		1


	//   ....[15]....
        /*01b4*/ 	.word	0x00000920
        /*01b8*/ 	.word	0x000000ff
        /*01bc*/ 	.word	0x00000078
        /*01c0*/ 	.short	0x0100
        /*01c2*/ 	.byte	0x09
	.zero		1


	//   ....[16]....
        /*01c4*/ 	.word	0x00001760
        /*01c8*/ 	.word	0x0000005f
        /*01cc*/ 	.word	0x00000000
        /*01d0*/ 	.short	0x010a
        /*01d2*/ 	.byte	0x2a
	.zero		1


	//   ....[17]....
        /*01d4*/ 	.word	0x00001900
        /*01d8*/ 	.word	0x00000003
        /*01dc*/ 	.word	0x00000000
        /*01e0*/ 	.short	0x010a
        /*01e2*/ 	.byte	0x3f
	.zero		1


	//   ....[18]....
        /*01e4*/ 	.word	0x00001940
        /*01e8*/ 	.word	0x00000003
        /*01ec*/ 	.word	0x00000000
        /*01f0*/ 	.short	0x010a
        /*01f2*/ 	.byte	0x3f
	.zero		1


	//   ....[19]....
        /*01f4*/ 	.word	0x00001b40
        /*01f8*/ 	.word	0x000000ff
        /*01fc*/ 	.word	0x00000000
        /*0200*/ 	.short	0x010a
        /*0202*/ 	.byte	0x04
	.zero		1


	//   ....[20]....
        /*0204*/ 	.word	0x00001b80
        /*0208*/ 	.word	0x000000ff
        /*020c*/ 	.word	0x00000000
        /*0210*/ 	.short	0x010a
        /*0212*/ 	.byte	0x04
	.zero		1


	//   ....[21]....
        /*0214*/ 	.word	0x00001ce0
        /*0218*/ 	.word	0x00000005
        /*021c*/ 	.word	0x00000000
        /*0220*/ 	.short	0x0101
        /*0222*/ 	.byte	0x3f
	.zero		1


	//   ....[22]....
        /*0224*/ 	.word	0x00001de0
        /*0228*/ 	.word	0x00000060
        /*022c*/ 	.word	0x00000000
        /*0230*/ 	.short	0x0101
        /*0232*/ 	.byte	0x2f
	.zero		1


	//   ....[23]....
        /*0234*/ 	.word	0x00001ee0
        /*0238*/ 	.word	0x00000003
        /*023c*/ 	.word	0x00000000
        /*0240*/ 	.short	0x0101
        /*0242*/ 	.byte	0x3f
	.zero		1


	//   ....[24]....
        /*0244*/ 	.word	0x00001fa0
        /*0248*/ 	.word	0x0000005f
        /*024c*/ 	.word	0x00000010
        /*0250*/ 	.short	0x010a
        /*0252*/ 	.byte	0x2a
	.zero		1


	//   ....[25]....
        /*0254*/ 	.word	0x000061e0
        /*0258*/ 	.word	0x00000062
        /*025c*/ 	.word	0x00000000
        /*0260*/ 	.short	0x0101
        /*0262*/ 	.byte	0x2f
	.zero		1


	//   ....[26]....
        /*0264*/ 	.word	0x00006c60
        /*0268*/ 	.word	0x0000000a
        /*026c*/ 	.word	0x00000028
        /*0270*/ 	.short	0x010a
        /*0272*/ 	.byte	0x3f
	.zero		1


	//   ....[27]....
        /*0274*/ 	.word	0x00007050
        /*0278*/ 	.word	0x00000005
        /*027c*/ 	.word	0x00000088
        /*0280*/ 	.short	0x0101
        /*0282*/ 	.byte	0x3f
	.zero		1


	//   ....[28]....
        /*0284*/ 	.word	0x000077d0
        /*0288*/ 	.word	0x00000009
        /*028c*/ 	.word	0x00000000
        /*0290*/ 	.short	0x010a
        /*0292*/ 	.byte	0x3f
	.zero		1


	//   ....[29]....
        /*0294*/ 	.word	0x00007850
        /*0298*/ 	.word	0x00000008
        /*029c*/ 	.word	0x00000000
        /*02a0*/ 	.short	0x010a
        /*02a2*/ 	.byte	0x3f
	.zero		1


	//   ....[30]....
        /*02a4*/ 	.word	0x000078e0
        /*02a8*/ 	.word	0x00000009
        /*02ac*/ 	.word	0x00000000
        /*02b0*/ 	.short	0x010a
        /*02b2*/ 	.byte	0x3f
	.zero		1


	//   ....[31]....
        /*02b4*/ 	.word	0x00007970
        /*02b8*/ 	.word	0x00000006
        /*02bc*/ 	.word	0x00000000
        /*02c0*/ 	.short	0x010a
        /*02c2*/ 	.byte	0x3f
	.zero		1


	//   ....[32]....
        /*02c4*/ 	.word	0x00007a00
        /*02c8*/ 	.word	0x00000003
        /*02cc*/ 	.word	0x00000000
        /*02d0*/ 	.short	0x010a
        /*02d2*/ 	.byte	0x3f
	.zero		1


	//   ....[33]....
        /*02d4*/ 	.word	0x00007a60
        /*02d8*/ 	.word	0x00000061
        /*02dc*/ 	.word	0x00000000
        /*02e0*/ 	.short	0x010a
        /*02e2*/ 	.byte	0x3f
	.zero		1


	//   ....[34]....
        /*02e4*/ 	.word	0x00007ab0
        /*02e8*/ 	.word	0x00000003
        /*02ec*/ 	.word	0x00000000
        /*02f0*/ 	.short	0x010a
        /*02f2*/ 	.byte	0x3f
	.zero		1


	//   ....[35]....
        /*02f4*/ 	.word	0x00007b10
        /*02f8*/ 	.word	0x00000005
        /*02fc*/ 	.word	0x00000000
        /*0300*/ 	.short	0x010a
        /*0302*/ 	.byte	0x3f
	.zero		1


	//   ....[36]....
        /*0304*/ 	.word	0x00007b60
        /*0308*/ 	.word	0x00000061
        /*030c*/ 	.word	0x00000010
        /*0310*/ 	.short	0x010a
        /*0312*/ 	.byte	0x3f
	.zero		1


	//   ....[37]....
        /*0314*/ 	.word	0x00007c30
        /*0318*/ 	.word	0x0000000a
        /*031c*/ 	.word	0x00000028
        /*0320*/ 	.short	0x010a
        /*0322*/ 	.byte	0x3f
	.zero		1


	//   ....[38]....
        /*0324*/ 	.word	0x00007d00
        /*0328*/ 	.word	0x00000009
        /*032c*/ 	.word	0x00000000
        /*0330*/ 	.short	0x010a
        /*0332*/ 	.byte	0x3f
	.zero		1


	//   ....[39]....
        /*0334*/ 	.word	0x00007d50
        /*0338*/ 	.word	0x00000008
        /*033c*/ 	.word	0x00000000
        /*0340*/ 	.short	0x010a
        /*0342*/ 	.byte	0x3f
	.zero		1


	//   ....[40]....
        /*0344*/ 	.word	0x00007da0
        /*0348*/ 	.word	0x00000009
        /*034c*/ 	.word	0x00000000
        /*0350*/ 	.short	0x010a
        /*0352*/ 	.byte	0x3f
	.zero		1


	//   ....[41]....
        /*0354*/ 	.word	0x00007df0
        /*0358*/ 	.word	0x00000006
        /*035c*/ 	.word	0x00000000
        /*0360*/ 	.short	0x010a
        /*0362*/ 	.byte	0x3f
	.zero		1


	//----- nvinfo : EIATTR_NUM_MBARRIERS
	.align		4
.L_37:
        /*0364*/ 	.byte	0x03, 0x38
        /*0366*/ 	.short	0x0010


	//----- nvinfo : EIATTR_EXIT_INSTR_OFFSETS
	.align		4
        /*0368*/ 	.byte	0x04, 0x1c
        /*036a*/ 	.short	(.L_39 - .L_38)


	//   ....[0]....
.L_38:
        /*036c*/ 	.word	0x00001410


	//   ....[1]....
        /*0370*/ 	.word	0x00001470


	//   ....[2]....
        /*0374*/ 	.word	0x00006870


	//   ....[3]....
        /*0378*/ 	.word	0x000068a0


	//   ....[4]....
        /*037c*/ 	.word	0x00007a50


	//----- nvinfo : EIATTR_MAX_THREADS
	.align		4
.L_39:
        /*0380*/ 	.byte	0x04, 0x05
        /*0382*/ 	.short	(.L_41 - .L_40)
.L_40:
        /*0384*/ 	.word	0x00000180
        /*0388*/ 	.word	0x00000001
        /*038c*/ 	.word	0x00000001


	//----- nvinfo : EIATTR_CRS_STACK_SIZE
	.align		4
.L_41:
        /*0390*/ 	.byte	0x04, 0x1e
        /*0392*/ 	.short	(.L_43 - .L_42)
.L_42:
        /*0394*/ 	.word	0x00000000


	//----- nvinfo : EIATTR_CBANK_PARAM_SIZE
	.align		4
.L_43:
        /*0398*/ 	.byte	0x03, 0x19
        /*039a*/ 	.short	0x0470


	//----- nvinfo : EIATTR_PARAM_CBANK
	.align		4
        /*039c*/ 	.byte	0x04, 0x0a
        /*039e*/ 	.short	(.L_45 - .L_44)
	.align		4
.L_44:
        /*03a0*/ 	.word	index@(.nv.constant0._ZN7cutlass13device_kernelINS_4gemm6kernel13GemmUniversalIN4cute5tupleIJiiiiEEENS1_10collective13CollectiveMmaINS1_34MainloopSm90TmaGmmaWarpSpecializedILi5ENS5_IJNS4_1CILi2EEESB_NSA_ILi1EEEEEENS1_32KernelTmaWarpSpecializedPingpongEEENS5_IJNSA_ILi64EEENSA_ILi128EEENSA_ILi32EEEEEENS_10bfloat16_tENS5_IJlSC_lEEESK_SL_NS4_8TiledMMAINS4_8MMA_AtomIJNS4_4SM904GMMA28MMA_64x128x16_F32BF16BF16_SSILNSP_5MajorE0ELSR_0ELNSP_7ScaleInE1ELSS_1EEEEEENS4_6LayoutINS5_IJSC_SC_SC_EEENS5_IJNSA_ILi0EEESX_SX_EEEEENS5_IJNS4_10UnderscoreES10_S10_EEEEENS4_23SM90_TMA_LOAD_MULTICASTENS4_14ComposedLayoutINS4_7SwizzleILi2ELi4ELi3EEENS4_18smem_ptr_flag_bitsILi16EEENSV_INS5_IJNSA_ILi8EEESI_EEENS5_IJSI_SC_EEEEEEEvNS4_8identityES13_S1D_vS1E_EENS_8epilogue10collective6detail29Sm90TmaWarpSpecializedAdapterINS1H_15DefaultEpilogueISK_SL_SL_NS1G_6thread17LinearCombinationISK_Li1EffLNS1L_9ScaleType4KindE0ELNS_15FloatRoundStyleE2ESK_EENS1_15EpilogueDefaultEEEEEvvEEEEvNT_6ParamsE)
        /*03a4*/ 	.short	0x0210
        /*03a6*/ 	.short	0x0470


	//----- nvinfo : EIATTR_SW_WAR
	.align		4
.L_45:
        /*03a8*/ 	.byte	0x04, 0x36
        /*03aa*/ 	.short	(.L_47 - .L_46)
.L_46:
        /*03ac*/ 	.word	0x00000008
.L_47:


//--------------------- .nv.callgraph             --------------------------
	.section	.nv.callgraph,"",@"SHT_CUDA_CALLGRAPH"
	.align	4
	.sectionentsize	8
	.align		4
        /*0000*/ 	.word	0x00000000
	.align		4
        /*0004*/ 	.word	0xffffffff
	.align		4
        /*0008*/ 	.word	index@(_ZN7cutlass13device_kernelINS_4gemm6kernel13GemmUniversalIN4cute5tupleIJiiiiEEENS1_10collective13CollectiveMmaINS1_34MainloopSm90TmaGmmaWarpSpecializedILi5ENS5_IJNS4_1CILi2EEESB_NSA_ILi1EEEEEENS1_32KernelTmaWarpSpecializedPingpongEEENS5_IJNSA_ILi64EEENSA_ILi128EEENSA_ILi32EEEEEENS_10bfloat16_tENS5_IJlSC_lEEESK_SL_NS4_8TiledMMAINS4_8MMA_AtomIJNS4_4SM904GMMA28MMA_64x128x16_F32BF16BF16_SSILNSP_5MajorE0ELSR_0ELNSP_7ScaleInE1ELSS_1EEEEEENS4_6LayoutINS5_IJSC_SC_SC_EEENS5_IJNSA_ILi0EEESX_SX_EEEEENS5_IJNS4_10UnderscoreES10_S10_EEEEENS4_23SM90_TMA_LOAD_MULTICASTENS4_14ComposedLayoutINS4_7SwizzleILi2ELi4ELi3EEENS4_18smem_ptr_flag_bitsILi16EEENSV_INS5_IJNSA_ILi8EEESI_EEENS5_IJSI_SC_EEEEEEEvNS4_8identityES13_S1D_vS1E_EENS_8epilogue10collective6detail29Sm90TmaWarpSpecializedAdapterINS1H_15DefaultEpilogueISK_SL_SL_NS1G_6thread17LinearCombinationISK_Li1EffLNS1L_9ScaleType4KindE0ELNS_15FloatRoundStyleE2ESK_EENS1_15EpilogueDefaultEEEEEvvEEEEvNT_6ParamsE)
	.align		4
        /*000c*/ 	.word	index@(__assertfail)
	.align		4
        /*0010*/ 	.word	0x00000000
	.align		4
        /*0014*/ 	.word	0xfffffffe
	.align		4
        /*0018*/ 	.word	0x00000000
	.align		4
        /*001c*/ 	.word	0xfffffffd
	.align		4
        /*0020*/ 	.word	0x00000000
	.align		4
        /*0024*/ 	.word	0xfffffffc


//--------------------- .nv.constant4             --------------------------
	.section	.nv.constant4,"a",@progbits
	.align	8
	.align		8
.nv.constant4:
        /*0000*/ 	.dword	__assertfail
	.align		8
        /*0008*/ 	.dword	__unnamed_1
	.align		8
        /*0010*/ 	.dword	_ZN39_INTERNAL_f4795129_4_k_cu_efb34488_41324cuda3std3__45__cpo5beginE
	.align		8
        /*0018*/ 	.dword	_ZN39_INTERNAL_f4795129_4_k_cu_efb34488_41324cuda3std3__45__cpo3endE
	.align		8
        /*0020*/ 	.dword	_ZN39_INTERNAL_f4795129_4_k_cu_efb34488_41324cuda3std3__45__cpo6cbeginE
	.align		8
        /*0028*/ 	.dword	_ZN39_INTERNAL_f4795129_4_k_cu_efb34488_41324cuda3std3__45__cpo4cendE
	.align		8
        /*0030*/ 	.dword	_ZN39_INTERNAL_f4795129_4_k_cu_efb34488_41324cuda3std3__441_GLOBAL__N__f4795129_4_k_cu_efb34488_41326ignoreE
	.align		8
        /*0038*/ 	.dword	_ZN39_INTERNAL_f4795129_4_k_cu_efb34488_41324cuda3std3__419piecewise_constructE
	.align		8
        /*0040*/ 	.dword	_ZN39_INTERNAL_f4795129_4_k_cu_efb34488_41324cuda3std3__48in_placeE
	.align		8
        /*0048*/ 	.dword	_ZN39_INTERNAL_f4795129_4_k_cu_efb34488_41324cuda3std6ranges3__45__cpo4swapE
	.align		8
        /*0050*/ 	.dword	_ZN39_INTERNAL_f4795129_4_k_cu_efb34488_41324cuda3std6ranges3__45__cpo9iter_moveE
	.align		8
        /*0058*/ 	.dword	_ZN39_INTERNAL_f4795129_4_k_cu_efb34488_41324cute7productE
	.align		8
        /*0060*/ 	.dword	_ZN39_INTERNAL_f4795129_4_k_cu_efb34488_41324cute1_E
	.align		8
        /*0068*/ 	.dword	$str$22
	.align		8
        /*0070*/ 	.dword	$str$23


//--------------------- .text._ZN7cutlass13device_kernelINS_4gemm6kernel13GemmUniversalIN4cute5tupleIJiiiiEEENS1_10collective13CollectiveMmaINS1_34MainloopSm90TmaGmmaWarpSpecializedILi5ENS5_IJNS4_1CILi2EEESB_NSA_ILi1EEEEEENS1_32KernelTmaWarpSpecializedPingpongEEENS5_IJNSA_ILi64EEENSA_ILi128EEENSA_ILi32EEEEEENS_10bfloat16_tENS5_IJlSC_lEEESK_SL_NS4_8TiledMMAINS4_8MMA_AtomIJNS4_4SM904GMMA28MMA_64x128x16_F32BF16BF16_SSILNSP_5MajorE0ELSR_0ELNSP_7ScaleInE1ELSS_1EEEEEENS4_6LayoutINS5_IJSC_SC_SC_EEENS5_IJNSA_ILi0EEESX_SX_EEEEENS5_IJNS4_10UnderscoreES10_S10_EEEEENS4_23SM90_TMA_LOAD_MULTICASTENS4_14ComposedLayoutINS4_7SwizzleILi2ELi4ELi3EEENS4_18smem_ptr_flag_bitsILi16EEENSV_INS5_IJNSA_ILi8EEESI_EEENS5_IJSI_SC_EEEEEEEvNS4_8identityES13_S1D_vS1E_EENS_8epilogue10collective6detail29Sm90TmaWarpSpecializedAdapterINS1H_15DefaultEpilogueISK_SL_SL_NS1G_6thread17LinearCombinationISK_Li1EffLNS1L_9ScaleType4KindE0ELNS_15FloatRoundStyleE2ESK_EENS1_15EpilogueDefaultEEEEEvvEEEEvNT_6ParamsE --------------------------
	.section	.text._ZN7cutlass13device_kernelINS_4gemm6kernel13GemmUniversalIN4cute5tupleIJiiiiEEENS1_10collective13CollectiveMmaINS1_34MainloopSm90TmaGmmaWarpSpecializedILi5ENS5_IJNS4_1CILi2EEESB_NSA_ILi1EEEEEENS1_32KernelTmaWarpSpecializedPingpongEEENS5_IJNSA_ILi64EEENSA_ILi128EEENSA_ILi32EEEEEENS_10bfloat16_tENS5_IJlSC_lEEESK_SL_NS4_8TiledMMAINS4_8MMA_AtomIJNS4_4SM904GMMA28MMA_64x128x16_F32BF16BF16_SSILNSP_5MajorE0ELSR_0ELNSP_7ScaleInE1ELSS_1EEEEEENS4_6LayoutINS5_IJSC_SC_SC_EEENS5_IJNSA_ILi0EEESX_SX_EEEEENS5_IJNS4_10UnderscoreES10_S10_EEEEENS4_23SM90_TMA_LOAD_MULTICASTENS4_14ComposedLayoutINS4_7SwizzleILi2ELi4ELi3EEENS4_18smem_ptr_flag_bitsILi16EEENSV_INS5_IJNSA_ILi8EEESI_EEENS5_IJSI_SC_EEEEEEEvNS4_8identityES13_S1D_vS1E_EENS_8epilogue10collective6detail29Sm90TmaWarpSpecializedAdapterINS1H_15DefaultEpilogueISK_SL_SL_NS1G_6thread17LinearCombinationISK_Li1EffLNS1L_9ScaleType4KindE0ELNS_15FloatRoundStyleE2ESK_EENS1_15EpilogueDefaultEEEEEvvEEEEvNT_6ParamsE,"ax",@progbits
	.align	128
.text._ZN7cutlass13device_kernelINS_4gemm6kernel13GemmUniversalIN4cute5tupleIJiiiiEEENS1_10collective13CollectiveMmaINS1_34MainloopSm90TmaGmmaWarpSpecializedILi5ENS5_IJNS4_1CILi2EEESB_NSA_ILi1EEEEEENS1_32KernelTmaWarpSpecializedPingpongEEENS5_IJNSA_ILi64EEENSA_ILi128EEENSA_ILi32EEEEEENS_10bfloat16_tENS5_IJlSC_lEEESK_SL_NS4_8TiledMMAINS4_8MMA_AtomIJNS4_4SM904GMMA28MMA_64x128x16_F32BF16BF16_SSILNSP_5MajorE0ELSR_0ELNSP_7ScaleInE1ELSS_1EEEEEENS4_6LayoutINS5_IJSC_SC_SC_EEENS5_IJNSA_ILi0EEESX_SX_EEEEENS5_IJNS4_10UnderscoreES10_S10_EEEEENS4_23SM90_TMA_LOAD_MULTICASTENS4_14ComposedLayoutINS4_7SwizzleILi2ELi4ELi3EEENS4_18smem_ptr_flag_bitsILi16EEENSV_INS5_IJNSA_ILi8EEESI_EEENS5_IJSI_SC_EEEEEEEvNS4_8identityES13_S1D_vS1E_EENS_8epilogue10collective6detail29Sm90TmaWarpSpecializedAdapterINS1H_15DefaultEpilogueISK_SL_SL_NS1G_6thread17LinearCombinationISK_Li1EffLNS1L_9ScaleType4KindE0ELNS_15FloatRoundStyleE2ESK_EENS1_15EpilogueDefaultEEEEEvvEEEEvNT_6ParamsE:
        .type           _ZN7cutlass13device_kernelINS_4gemm6kernel13GemmUniversalIN4cute5tupleIJiiiiEEENS1_10collective13CollectiveMmaINS1_34MainloopSm90TmaGmmaWarpSpecializedILi5ENS5_IJNS4_1CILi2EEESB_NSA_ILi1EEEEEENS1_32KernelTmaWarpSpecializedPingpongEEENS5_IJNSA_ILi64EEENSA_ILi128EEENSA_ILi32EEEEEENS_10bfloat16_tENS5_IJlSC_lEEESK_SL_NS4_8TiledMMAINS4_8MMA_AtomIJNS4_4SM904GMMA28MMA_64x128x16_F32BF16BF16_SSILNSP_5MajorE0ELSR_0ELNSP_7ScaleInE1ELSS_1EEEEEENS4_6LayoutINS5_IJSC_SC_SC_EEENS5_IJNSA_ILi0EEESX_SX_EEEEENS5_IJNS4_10UnderscoreES10_S10_EEEEENS4_23SM90_TMA_LOAD_MULTICASTENS4_14ComposedLayoutINS4_7SwizzleILi2ELi4ELi3EEENS4_18smem_ptr_flag_bitsILi16EEENSV_INS5_IJNSA_ILi8EEESI_EEENS5_IJSI_SC_EEEEEEEvNS4_8identityES13_S1D_vS1E_EENS_8epilogue10collective6detail29Sm90TmaWarpSpecializedAdapterINS1H_15DefaultEpilogueISK_SL_SL_NS1G_6thread17LinearCombinationISK_Li1EffLNS1L_9ScaleType4KindE0ELNS_15FloatRoundStyleE2ESK_EENS1_15EpilogueDefaultEEEEEvvEEEEvNT_6ParamsE,@function
        .size           _ZN7cutlass13device_kernelINS_4gemm6kernel13GemmUniversalIN4cute5tupleIJiiiiEEENS1_10collective13CollectiveMmaINS1_34MainloopSm90TmaGmmaWarpSpecializedILi5ENS5_IJNS4_1CILi2EEESB_NSA_ILi1EEEEEENS1_32KernelTmaWarpSpecializedPingpongEEENS5_IJNSA_ILi64EEENSA_ILi128EEENSA_ILi32EEEEEENS_10bfloat16_tENS5_IJlSC_lEEESK_SL_NS4_8TiledMMAINS4_8MMA_AtomIJNS4_4SM904GMMA28MMA_64x128x16_F32BF16BF16_SSILNSP_5MajorE0ELSR_0ELNSP_7ScaleInE1ELSS_1EEEEEENS4_6LayoutINS5_IJSC_SC_SC_EEENS5_IJNSA_ILi0EEESX_SX_EEEEENS5_IJNS4_10UnderscoreES10_S10_EEEEENS4_23SM90_TMA_LOAD_MULTICASTENS4_14ComposedLayoutINS4_7SwizzleILi2ELi4ELi3EEENS4_18smem_ptr_flag_bitsILi16EEENSV_INS5_IJNSA_ILi8EEESI_EEENS5_IJSI_SC_EEEEEEEvNS4_8identityES13_S1D_vS1E_EENS_8epilogue10collective6detail29Sm90TmaWarpSpecializedAdapterINS1H_15DefaultEpilogueISK_SL_SL_NS1G_6thread17LinearCombinationISK_Li1EffLNS1L_9ScaleType4KindE0ELNS_15FloatRoundStyleE2ESK_EENS1_15EpilogueDefaultEEEEEvvEEEEvNT_6ParamsE,(.L_x_203 - _ZN7cutlass13device_kernelINS_4gemm6kernel13GemmUniversalIN4cute5tupleIJiiiiEEENS1_10collective13CollectiveMmaINS1_34MainloopSm90TmaGmmaWarpSpecializedILi5ENS5_IJNS4_1CILi2EEESB_NSA_ILi1EEEEEENS1_32KernelTmaWarpSpecializedPingpongEEENS5_IJNSA_ILi64EEENSA_ILi128EEENSA_ILi32EEEEEENS_10bfloat16_tENS5_IJlSC_lEEESK_SL_NS4_8TiledMMAINS4_8MMA_AtomIJNS4_4SM904GMMA28MMA_64x128x16_F32BF16BF16_SSILNSP_5MajorE0ELSR_0ELNSP_7ScaleInE1ELSS_1EEEEEENS4_6LayoutINS5_IJSC_SC_SC_EEENS5_IJNSA_ILi0EEESX_SX_EEEEENS5_IJNS4_10UnderscoreES10_S10_EEEEENS4_23SM90_TMA_LOAD_MULTICASTENS4_14ComposedLayoutINS4_7SwizzleILi2ELi4ELi3EEENS4_18smem_ptr_flag_bitsILi16EEENSV_INS5_IJNSA_ILi8EEESI_EEENS5_IJSI_SC_EEEEEEEvNS4_8identityES13_S1D_vS1E_EENS_8epilogue10collective6detail29Sm90TmaWarpSpecializedAdapterINS1H_15DefaultEpilogueISK_SL_SL_NS1G_6thread17LinearCombinationISK_Li1EffLNS1L_9ScaleType4KindE0ELNS_15FloatRoundStyleE2ESK_EENS1_15EpilogueDefaultEEEEEvvEEEEvNT_6ParamsE)
        .other          _ZN7cutlass13device_kernelINS_4gemm6kernel13GemmUniversalIN4cute5tupleIJiiiiEEENS1_10collective13CollectiveMmaINS1_34MainloopSm90TmaGmmaWarpSpecializedILi5ENS5_IJNS4_1CILi2EEESB_NSA_ILi1EEEEEENS1_32KernelTmaWarpSpecializedPingpongEEENS5_IJNSA_ILi64EEENSA_ILi128EEENSA_ILi32EEEEEENS_10bfloat16_tENS5_IJlSC_lEEESK_SL_NS4_8TiledMMAINS4_8MMA_AtomIJNS4_4SM904GMMA28MMA_64x128x16_F32BF16BF16_SSILNSP_5MajorE0ELSR_0ELNSP_7ScaleInE1ELSS_1EEEEEENS4_6LayoutINS5_IJSC_SC_SC_EEENS5_IJNSA_ILi0EEESX_SX_EEEEENS5_IJNS4_10UnderscoreES10_S10_EEEEENS4_23SM90_TMA_LOAD_MULTICASTENS4_14ComposedLayoutINS4_7SwizzleILi2ELi4ELi3EEENS4_18smem_ptr_flag_bitsILi16EEENSV_INS5_IJNSA_ILi8EEESI_EEENS5_IJSI_SC_EEEEEEEvNS4_8identityES13_S1D_vS1E_EENS_8epilogue10collective6detail29Sm90TmaWarpSpecializedAdapterINS1H_15DefaultEpilogueISK_SL_SL_NS1G_6thread17LinearCombinationISK_Li1EffLNS1L_9ScaleType4KindE0ELNS_15FloatRoundStyleE2ESK_EENS1_15EpilogueDefaultEEEEEvvEEEEvNT_6ParamsE,@"STO_CUDA_ENTRY STV_DEFAULT"
_ZN7cutlass13device_kernelINS_4gemm6kernel13GemmUniversalIN4cute5tupleIJiiiiEEENS1_10collective13CollectiveMmaINS1_34MainloopSm90TmaGmmaWarpSpecializedILi5ENS5_IJNS4_1CILi2EEESB_NSA_ILi1EEEEEENS1_32KernelTmaWarpSpecializedPingpongEEENS5_IJNSA_ILi64EEENSA_ILi128EEENSA_ILi32EEEEEENS_10bfloat16_tENS5_IJlSC_lEEESK_SL_NS4_8TiledMMAINS4_8MMA_AtomIJNS4_4SM904GMMA28MMA_64x128x16_F32BF16BF16_SSILNSP_5MajorE0ELSR_0ELNSP_7ScaleInE1ELSS_1EEEEEENS4_6LayoutINS5_IJSC_SC_SC_EEENS5_IJNSA_ILi0EEESX_SX_EEEEENS5_IJNS4_10UnderscoreES10_S10_EEEEENS4_23SM90_TMA_LOAD_MULTICASTENS4_14ComposedLayoutINS4_7SwizzleILi2ELi4ELi3EEENS4_18smem_ptr_flag_bitsILi16EEENSV_INS5_IJNSA_ILi8EEESI_EEENS5_IJSI_SC_EEEEEEEvNS4_8identityES13_S1D_vS1E_EENS_8epilogue10collective6detail29Sm90TmaWarpSpecializedAdapterINS1H_15DefaultEpilogueISK_SL_SL_NS1G_6thread17LinearCombinationISK_Li1EffLNS1L_9ScaleType4KindE0ELNS_15FloatRoundStyleE2ESK_EENS1_15EpilogueDefaultEEEEEvvEEEEvNT_6ParamsE:
[----:B------:R-:W0:Y:S02]  /*0000*/  LDC R1, c[0x0][0x28] ;  /* 0x00000a00ff017b82 */ /* 0x000e240000000800 */
[----:B0-----:R-:W-:Y:S01]  /*0010*/  VIADD R1, R1, 0xfffffff8 ;  /* 0xfffffff801017836 */ /* 0x001fe20000000000 */
[----:B------:R-:W0:Y:S01]  /*0020*/  S2R R4, SR_TID.X ;  /* 0x0000000000047919 */ /* 0x000e220000002100 */
[----:B------:R-:W-:Y:S01]  /*0030*/  ELECT P0, URZ, PT ;  /* 0x00000000003f782f */ /* 0x000fe20003800000 */
[----:B------:R-:W-:Y:S01]  /*0040*/  BSSY B0, `(.L_x_0) ;  /* 0x000000f000007945 */ /* 0x000fe20003800000 */
[--C-:B0-----:R-:W-:Y:S02]  /*0050*/  SHF.R.U32.HI R2, RZ, 0x5, R4.reuse ;  /* 0x00000005ff027819 */ /* 0x101fe40000011604 */
[----:B------:R-:W-:-:S03]  /*0060*/  SHF.R.U32.HI R7, RZ, 0x7, R4 ;  /* 0x00000007ff077819 */ /* 0x000fc60000011604 */
[----:B------:R-:W0:Y:S04]  /*0070*/  SHFL.IDX PT, R5, R2, RZ, 0x1f ;  /* 0x00001fff02057589 */ /* 0x000e2800000e0000 */
[----:B------:R1:W2:Y:S01]  /*0080*/  SHFL.IDX PT, R10, R7, RZ, 0x1f ;  /* 0x00001fff070a7589 */ /* 0x0002a200000e0000 */
[----:B0-----:R-:W-:-:S13]  /*0090*/  ISETP.NE.OR P0, PT, R5, RZ, !P0 ;  /* 0x000000ff0500720c */ /* 0x001fda0004705670 */
[----:B-12---:R-:W-:Y:S05]  /*00a0*/  @P0 BRA `(.L_x_1) ;  /* 0x0000000000200947 */ /* 0x006fea0003800000 */
[----:B------:R-:W-:Y:S02]  /*00b0*/  ULDC.64 UR4, c[0x0][0x198] ;  /* 0x0000660000047ab9 */ /* 0x000fe40000000a00 */
[----:B------:R-:W-:Y:S02]  /*00c0*/  UIADD3 UR6, UP0, UR4, 0xf0, URZ ;  /* 0x000000f004067890 */ /* 0x000fe4000ff1e03f */
[----:B------:R-:W-:Y:S02]  /*00d0*/  UIADD3 UR4, UP1, UR4, 0x1f0, URZ ;  /* 0x000001f004047890 */ /* 0x000fe4000ff3e03f */
[----:B------:R-:W-:Y:S02]  /*00e0*/  UIADD3.X UR7, URZ, UR5, URZ, UP0, !UPT ;  /* 0x000000053f077290 */ /* 0x000fe400087fe43f */
[----:B------:R-:W-:-:S07]  /*00f0*/  UIADD3.X UR5, URZ, UR5, URZ, UP1, !UPT ;  /* 0x000000053f057290 */ /* 0x000fce0008ffe43f */
[----:B------:R0:W-:Y:S02]  /*0100*/  UTMACCTL.PF [UR6] ;  /* 0x00000000060079b9 */ /* 0x0001e40008040000 */
[----:B------:R0:W-:Y:S02]  /*0110*/  UTMACCTL.PF [UR4] ;  /* 0x00000000040079b9 */ /* 0x0001e40008040000 */
[----:B0-----:R-:W-:Y:S01]  /*0120*/  NOP ;  /* 0x0000000000007918 */ /* 0x001fe20000000000 */
.L_x_1:
[----:B------:R-:W-:Y:S05]  /*0130*/  BSYNC B0 ;  /* 0x0000000000007941 */ /* 0x000fea0003800000 */
.L_x_0:
[----:B------:R-:W0:Y:S01]  /*0140*/  SHFL.IDX PT, R8, R2, RZ, 0x1f ;  /* 0x00001fff02087589 */ /* 0x000e2200000e0000 */
[----:B------:R-:W-:-:S04]  /*0150*/  SHF.R.S32.HI R3, RZ, 0x1f, R4 ;  /* 0x0000001fff037819 */ /* 0x000fc80000011404 */
[----:B------:R-:W-:Y:S02]  /*0160*/  LEA.HI R3, R3, R4, RZ, 0x7 ;  /* 0x0000000403037211 */ /* 0x000fe400078f38ff */
[----:B0-----:R-:W-:-:S13]  /*0170*/  ISETP.NE.AND P0, PT, R8, RZ, PT ;  /* 0x000000ff0800720c */ /* 0x001fda0003f05270 */
[----:B------:R-:W-:Y:S05]  /*0180*/  @P0 BRA `(.L_x_2) ;  /* 0x0000000000600947 */ /* 0x000fea0003800000 */
[----:B------:R-:W0:Y:S01]  /*0190*/  S2UR UR8, SR_CgaCtaId ;  /* 0x00000000000879c3 */ /* 0x000e220000008800 */
[----:B------:R-:W-:Y:S01]  /*01a0*/  UMOV UR4, 0x400 ;  /* 0x0000040000047882 */ /* 0x000fe20000000000 */
[----:B------:R-:W-:Y:S01]  /*01b0*/  UMOV UR5, 0x1 ;  /* 0x0000000100057882 */ /* 0x000fe20000000000 */
[----:B------:R-:W-:Y:S01]  /*01c0*/  UMOV UR6, 0x3 ;  /* 0x0000000300067882 */ /* 0x000fe20000000000 */
[----:B------:R-:W-:Y:S01]  /*01d0*/  ELECT P0, URZ, PT ;  /* 0x00000000003f782f */ /* 0x000fe20003800000 */
[----:B------:R-:W-:-:S04]  /*01e0*/  UIADD3 UR6, -UR6, 0x100000, URZ ;  /* 0x0010000006067890 */ /* 0x000fc8000fffe13f */
[----:B------:R-:W-:Y:S02]  /*01f0*/  USHF.L.U32 UR7, UR6, 0xb, URZ ;  /* 0x0000000b06077899 */ /* 0x000fe4000800063f */
[----:B------:R-:W-:Y:S02]  /*0200*/  USHF.L.U32 UR6, UR6, 0x1, URZ ;  /* 0x0000000106067899 */ /* 0x000fe4000800063f */
[----:B0-----:R-:W-:Y:S02]  /*0210*/  ULEA UR8, UR8, UR4, 0x18 ;  /* 0x0000000408087291 */ /* 0x001fe4000f8ec03f */
[----:B------:R-:W-:-:S04]  /*0220*/  UIADD3 UR4, -UR5, 0x100000, URZ ;  /* 0x0010000005047890 */ /* 0x000fc8000fffe13f */
[----:B------:R-:W-:Y:S02]  /*0230*/  USHF.L.U32 UR5, UR4, 0xb, URZ ;  /* 0x0000000b04057899 */ /* 0x000fe4000800063f */
[----:B------:R-:W-:Y:S01]  /*0240*/  USHF.L.U32 UR4, UR4, 0x1, URZ ;  /* 0x0000000104047899 */ /* 0x000fe2000800063f */
[----:B------:R-:W0:Y:S11]  /*0250*/  FENCE.VIEW.ASYNC.S ;  /* 0x00000000000073c6 */ /* 0x000e360000000000 */
[----:B0-----:R0:W1:Y:S01]  /*0260*/  SYNCS.EXCH.64 URZ, [UR8], UR4 ;  /* 0x00000004083f75b2 */ /* 0x0010620008000100 */
[----:B------:R0:W2:Y:S01]  /*0270*/  SYNCS.EXCH.64 URZ, [UR8+0x28], UR6 ;  /* 0x00002806083f75b2 */ /* 0x0000a20008000100 */
[----:B------:R0:W3:Y:S01]  /*0280*/  SYNCS.EXCH.64 URZ, [UR8+0x8], UR4 ;  /* 0x00000804083f75b2 */ /* 0x0000e20008000100 */
[----:B------:R0:W4:Y:S01]  /*0290*/  SYNCS.EXCH.64 URZ, [UR8+0x30], UR6 ;  /* 0x00003006083f75b2 */ /* 0x0001220008000100 */
[----:B------:R0:W0:Y:S01]  /*02a0*/  SYNCS.EXCH.64 URZ, [UR8+0x10], UR4 ;  /* 0x00001004083f75b2 */ /* 0x0000220008000100 */
[----:B------:R0:W0:Y:S01]  /*02b0*/  SYNCS.EXCH.64 URZ, [UR8+0x38], UR6 ;  /* 0x00003806083f75b2 */ /* 0x0000220008000100 */
[----:B------:R0:W0:Y:S01]  /*02c0*/  SYNCS.EXCH.64 URZ, [UR8+0x18], UR4 ;  /* 0x00001804083f75b2 */ /* 0x0000220008000100 */
[----:B------:R0:W0:Y:S01]  /*02d0*/  SYNCS.EXCH.64 URZ, [UR8+0x40], UR6 ;  /* 0x00004006083f75b2 */ /* 0x0000220008000100 */
[----:B------:R0:W0:Y:S01]  /*02e0*/  SYNCS.EXCH.64 URZ, [UR8+0x20], UR4 ;  /* 0x00002004083f75b2 */ /* 0x0000220008000100 */
[----:B------:R0:W0:Y:S01]  /*02f0*/  SYNCS.EXCH.64 URZ, [UR8+0x48], UR6 ;  /* 0x00004806083f75b2 */ /* 0x0000220008000100 */
[----:B------:R-:W-:Y:S01]  /*0300*/  NOP ;  /* 0x0000000000007918 */ /* 0x000fe20000000000 */
.L_x_2:
[----:B------:R-:W5:Y:S01]  /*0310*/  SHFL.IDX PT, R13, R2, RZ, 0x1f ;  /* 0x00001fff020d7589 */ /* 0x000f6200000e0000 */
[----:B------:R-:W1:Y:S01]  /*0320*/  S2UR UR12, SR_CTAID.X ;  /* 0x00000000000c79c3 */ /* 0x000e620000002500 */
[----:B------:R-:W-:Y:S02]  /*0330*/  LOP3.LUT R3, R3, 0xffffff80, RZ, 0xc0, !PT ;  /* 0xffffff8003037812 */ /* 0x000fe400078ec0ff */
[----:B------:R-:W-:Y:S01]  /*0340*/  ELECT P0, URZ, PT ;  /* 0x00000000003f782f */ /* 0x000fe20003800000 */
[----:B------:R2:W3:Y:S01]  /*0350*/  SHFL.IDX PT, R12, R2, RZ, 0x1f ;  /* 0x00001fff020c7589 */ /* 0x0004e200000e0000 */
[----:B------:R-:W-:Y:S01]  /*0360*/  ELECT P1, URZ, PT ;  /* 0x00000000003f782f */ /* 0x000fe20003820000 */
[----:B------:R-:W-:Y:S01]  /*0370*/  NOP ;  /* 0x0000000000007918 */ /* 0x000fe20000000000 */
[----:B------:R-:W-:Y:S01]  /*0380*/  IMAD.IADD R3, R4, 0x1, -R3 ;  /* 0x0000000104037824 */ /* 0x000fe200078e0a03 */
[----:B------:R-:W4:Y:S01]  /*0390*/  S2R R6, SR_CTAID.Y ;  /* 0x0000000000067919 */ /* 0x000f220000002600 */
[----:B0-----:R-:W-:Y:S01]  /*03a0*/  ULDC UR4, c[0x0][0x150] ;  /* 0x0000540000047ab9 */ /* 0x001fe20000000800 */
[----:B------:R-:W0:Y:S01]  /*03b0*/  LDC R14, c[0x0][0x144] ;  /* 0x00005100ff0e7b82 */ /* 0x000e220000000800 */
[----:B------:R-:W-:Y:S01]  /*03c0*/  UMOV UR11, 0x80 ;  /* 0x00000080000b7882 */ /* 0x000fe20000000000 */
[----:B------:R-:W-:Y:S01]  /*03d0*/  SHF.R.S32.HI R0, RZ, 0x1f, R3 ;  /* 0x0000001fff007819 */ /* 0x000fe20000011403 */
[----:B------:R-:W-:Y:S01]  /*03e0*/  NOP ;  /* 0x0000000000007918 */ /* 0x000fe20000000000 */
[C---:B------:R-:W-:Y:S01]  /*03f0*/  VIADD R35, R10.reuse, 0xffffffff ;  /* 0xffffffff0a237836 */ /* 0x040fe20000000000 */
[----:B------:R-:W-:Y:S01]  /*0400*/  ISETP.NE.AND P4, PT, R10, RZ, PT ;  /* 0x000000ff0a00720c */ /* 0x000fe20003f85270 */
[----:B------:R-:W-:Y:S01]  /*0410*/  IMAD.MOV.U32 R89, RZ, RZ, 0x1 ;  /* 0x00000001ff597424 */ /* 0x000fe200078e00ff */
[----:B------:R-:W-:Y:S01]  /*0420*/  LEA.HI R9, R0, R3, RZ, 0x3 ;  /* 0x0000000300097211 */ /* 0x000fe200078f18ff */
[----:B------:R-:W0:Y:S01]  /*0430*/  LDC R15, c[0x0][0x140] ;  /* 0x00005000ff0f7b82 */ /* 0x000e220000000800 */
[----:B------:R-:W-:-:S02]  /*0440*/  ISETP.GE.U32.AND P6, PT, R35, 0x2, PT ;  /* 0x000000022300780c */ /* 0x000fc40003fc6070 */
[--C-:B------:R-:W-:Y:S02]  /*0450*/  SHF.R.S32.HI R11, RZ, 0x3, R9.reuse ;  /* 0x00000003ff0b7819 */ /* 0x100fe40000011409 */
[----:B--2---:R-:W-:Y:S02]  /*0460*/  SHF.R.S32.HI R2, RZ, 0x1f, R9 ;  /* 0x0000001fff027819 */ /* 0x004fe40000011409 */
[----:B------:R-:W-:Y:S01]  /*0470*/  SHF.R.S32.HI R9, RZ, 0x1f, R8 ;  /* 0x0000001fff097819 */ /* 0x000fe20000011408 */
[----:B------:R-:W2:Y:S01]  /*0480*/  LDC R25, c[0x0][0x148] ;  /* 0x00005200ff197b82 */ /* 0x000ea20000000800 */
[----:B-----5:R-:W-:Y:S02]  /*0490*/  ISETP.NE.OR P0, PT, R13, RZ, !P0 ;  /* 0x000000ff0d00720c */ /* 0x020fe40004705670 */
[----:B-1----:R-:W-:Y:S02]  /*04a0*/  I2FP.F32.U32 R13, UR12 ;  /* 0x0000000c000d7c45 */ /* 0x002fe40008201000 */
[----:B------:R-:W-:-:S02]  /*04b0*/  LEA.HI R2, R2, R11, RZ, 0x2 ;  /* 0x0000000b02027211 */ /* 0x000fc400078f10ff */
[----:B------:R-:W-:Y:S01]  /*04c0*/  LEA.HI R9, R9, R8, RZ, 0x2 ;  /* 0x0000000809097211 */ /* 0x000fe200078f10ff */
[----:B------:R-:W-:Y:S01]  /*04d0*/  FMUL R13, R13, UR4 ;  /* 0x000000040d0d7c20 */ /* 0x000fe20008400000 */
[----:B---3--:R-:W-:Y:S01]  /*04e0*/  ISETP.NE.OR P1, PT, R12, RZ, !P1 ;  /* 0x000000ff0c00720c */ /* 0x008fe20004f25670 */
[----:B------:R-:W-:Y:S01]  /*04f0*/  ULDC UR4, c[0x0][0x154] ;  /* 0x0000550000047ab9 */ /* 0x000fe20000000800 */
[----:B------:R-:W-:Y:S02]  /*0500*/  LOP3.LUT R12, R2, 0xfffffffc, RZ, 0xc0, !PT ;  /* 0xfffffffc020c7812 */ /* 0x000fe400078ec0ff */
[----:B------:R-:W-:Y:S01]  /*0510*/  LOP3.LUT R9, R9, 0x3ffffffc, RZ, 0xc0, !PT ;  /* 0x3ffffffc09097812 */ /* 0x000fe200078ec0ff */
[----:B------:R-:W1:Y:S01]  /*0520*/  F2I.U32.TRUNC.NTZ R13, R13 ;  /* 0x0000000d000d7305 */ /* 0x000e62000020f000 */
[----:B------:R-:W-:Y:S01]  /*0530*/  SHF.R.S32.HI R2, RZ, 0x1f, R5 ;  /* 0x0000001fff027819 */ /* 0x000fe20000011405 */
[----:B------:R-:W-:Y:S01]  /*0540*/  IMAD.IADD R12, R11, 0x1, -R12 ;  /* 0x000000010b0c7824 */ /* 0x000fe200078e0a0c */
[----:B------:R-:W-:Y:S01]  /*0550*/  VOTEU.ALL UP1, P0 ;  /* 0x00000000003f7886 */ /* 0x000fe20000020000 */
[----:B------:R-:W-:Y:S01]  /*0560*/  IMAD.IADD R9, R8, 0x1, -R9 ;  /* 0x0000000108097824 */ /* 0x000fe200078e0a09 */
[----:B------:R-:W-:Y:S01]  /*0570*/  LEA.HI R2, R2, R5, RZ, 0x2 ;  /* 0x0000000502027211 */ /* 0x000fe200078f10ff */
[----:B------:R-:W-:Y:S01]  /*0580*/  VOTEU.ALL UP0, P0 ;  /* 0x00000000003f7886 */ /* 0x000fe20000000000 */
[----:B----4-:R-:W-:Y:S01]  /*0590*/  I2FP.F32.U32 R8, R6 ;  /* 0x0000000600087245 */ /* 0x010fe20000201000 */
[----:B------:R-:W-:Y:S01]  /*05a0*/  IMAD R9, R9, 0x4, R12 ;  /* 0x0000000409097824 */ /* 0x000fe200078e020c */
[----:B------:R-:W-:Y:S01]  /*05b0*/  LOP3.LUT R2, R2, 0xfffffffc, RZ, 0xc0, !PT ;  /* 0xfffffffc02027812 */ /* 0x000fe200078ec0ff */
[----:B------:R-:W-:Y:S01]  /*05c0*/  VOTEU.ALL UP2, P1 ;  /* 0x00000000003f7886 */ /* 0x000fe20000840000 */
[----:B------:R-:W3:Y:S01]  /*05d0*/  @!UP1 S2UR UR7, SR_CgaCtaId ;  /* 0x00000000000799c3 */ /* 0x000ee20000008800 */
[----:B------:R-:W-:Y:S01]  /*05e0*/  FMUL R8, R8, UR4 ;  /* 0x0000000408087c20 */ /* 0x000fe20008400000 */
[----:B------:R-:W-:Y:S01]  /*05f0*/  IMAD.SHL.U32 R88, R9, 0x4, RZ ;  /* 0x0000000409587824 */ /* 0x000fe200078e00ff */
[----:B------:R-:W-:Y:S01]  /*0600*/  UMOV UR4, 0x20 ;  /* 0x0000002000047882 */ /* 0x000fe20000000000 */
[----:B------:R-:W-:Y:S01]  /*0610*/  IMAD.IADD R5, R5, 0x1, -R2 ;  /* 0x0000000105057824 */ /* 0x000fe200078e0a02 */
[----:B------:R-:W-:Y:S01]  /*0620*/  LEA.HI R2, R9, R9, RZ, 0x1 ;  /* 0x0000000909027211 */ /* 0x000fe200078f08ff */
[----:B-1----:R-:W-:Y:S01]  /*0630*/  IMAD.MOV R13, RZ, RZ, -R13 ;  /* 0x000000ffff0d7224 */ /* 0x002fe200078e0a0d */
[----:B------:R-:W1:Y:S01]  /*0640*/  F2I.U32.TRUNC.NTZ R8, R8 ;  /* 0x0000000800087305 */ /* 0x000e62000020f000 */
[----:B------:R-:W4:Y:S01]  /*0650*/  @!UP2 S2UR UR10, SR_CgaCtaId ;  /* 0x00000000000aa9c3 */ /* 0x000f220000008800 */
[----:B------:R-:W-:Y:S01]  /*0660*/  LOP3.LUT R2, R2, 0xfffffffe, RZ, 0xc0, !PT ;  /* 0xfffffffe02027812 */ /* 0x000fe200078ec0ff */
[----:B0-----:R-:W-:Y:S01]  /*0670*/  IMAD R21, R14, R13, UR12 ;  /* 0x0000000c0e157e24 */ /* 0x001fe2000f8e020d */
[----:B------:R-:W-:Y:S01]  /*0680*/  @!UP1 UMOV UR6, 0x400 ;  /* 0x0000040000069882 */ /* 0x000fe20000000000 */
[----:B------:R-:W-:-:S04]  /*0690*/  @!UP1 UIADD3 UR4, -UR4, 0x100000, URZ ;  /* 0x0010000004049890 */ /* 0x000fc8000fffe13f */
[----:B------:R-:W-:Y:S02]  /*06a0*/  @!UP1 USHF.L.U32 UR5, UR4, 0xb, URZ ;  /* 0x0000000b04059899 */ /* 0x000fe4000800063f */
[----:B------:R-:W-:Y:S01]  /*06b0*/  @!UP1 USHF.L.U32 UR4, UR4, 0x1, URZ ;  /* 0x0000000104049899 */ /* 0x000fe2000800063f */
[C---:B------:R-:W-:Y:S01]  /*06c0*/  LOP3.LUT R88, R9.reuse, 0xc, R88, 0x78, !PT ;  /* 0x0000000c09587812 */ /* 0x040fe200078e7858 */
[----:B------:R-:W-:Y:S01]  /*06d0*/  IMAD.IADD R2, R9, 0x1, -R2 ;  /* 0x0000000109027824 */ /* 0x000fe200078e0a02 */
[----:B------:R-:W-:Y:S01]  /*06e0*/  @!UP2 UMOV UR9, 0x400 ;  /* 0x000004000009a882 */ /* 0x000fe20000000000 */
[----:B------:R-:W-:Y:S01]  /*06f0*/  VOTEU.ALL UP3, P1 ;  /* 0x00000000003f7886 */ /* 0x000fe20000860000 */
[----:B------:R-:W-:Y:S01]  /*0700*/  VOTEU.ALL UP4, P1 ;  /* 0x00000000003f7886 */ /* 0x000fe20000880000 */
[----:B------:R-:W-:Y:S01]  /*0710*/  VOTEU.ALL UP5, P1 ;  /* 0x00000000003f7886 */ /* 0x000fe200008a0000 */
[----:B------:R-:W-:Y:S01]  /*0720*/  ISETP.NE.AND P3, PT, R2, R21, PT ;  /* 0x000000150200720c */ /* 0x000fe20003f65270 */
[----:B------:R0:W0:Y:S01]  /*0730*/  SHFL.IDX PT, R14, R7, RZ, 0x1f ;  /* 0x00001fff070e7589 */ /* 0x00002200000e0000 */
[----:B------:R-:W-:Y:S01]  /*0740*/  ISETP.EQ.U32.AND P2, PT, R15, 0x1, PT ;  /* 0x000000010f00780c */ /* 0x000fe20003f42070 */
[----:B-1----:R-:W-:Y:S01]  /*0750*/  IMAD.MOV R20, RZ, RZ, -R8 ;  /* 0x000000ffff147224 */ /* 0x002fe200078e0a08 */
[----:B---3--:R-:W-:-:S02]  /*0760*/  @!UP1 ULEA UR8, UR7, UR6, 0x18 ;  /* 0x0000000607089291 */ /* 0x008fc4000f8ec03f */
[----:B------:R-:W-:-:S04]  /*0770*/  @!UP2 UIADD3 UR6, -UR11, 0x100000, URZ ;  /* 0x001000000b06a890 */ /* 0x000fc8000fffe13f */
[----:B------:R-:W-:Y:S02]  /*0780*/  @!UP2 USHF.L.U32 UR7, UR6, 0xb, URZ ;  /* 0x0000000b0607a899 */ /* 0x000fe4000800063f */
[----:B------:R-:W-:Y:S01]  /*0790*/  @!UP2 USHF.L.U32 UR6, UR6, 0x1, URZ ;  /* 0x000000010606a899 */ /* 0x000fe2000800063f */
[----:B--2---:R-:W-:Y:S01]  /*07a0*/  IMAD R9, R25, R20, R6 ;  /* 0x0000001419097224 */ /* 0x004fe200078e0206 */
[----:B------:R-:W-:Y:S01]  /*07b0*/  VOTEU.ALL UP1, P0 ;  /* 0x00000000003f7886 */ /* 0x000fe20000020000 */
[----:B------:R-:W-:Y:S01]  /*07c0*/  LOP3.LUT P0, RZ, R3, 0x7, RZ, 0xc0, !PT ;  /* 0x0000000703ff7812 */ /* 0x000fe2000780c0ff */
[----:B----4-:R-:W-:Y:S01]  /*07d0*/  @!UP2 ULEA UR9, UR10, UR9, 0x18 ;  /* 0x000000090a09a291 */ /* 0x010fe2000f8ec03f */
[----:B------:R-:W-:Y:S01]  /*07e0*/  @P3 LEA.HI R2, R88, R88, RZ, 0x1 ;  /* 0x0000005858023211 */ /* 0x000fe200078f08ff */
[----:B------:R-:W-:Y:S01]  /*07f0*/  VOTEU.ALL UP2, P1 ;  /* 0x00000000003f7886 */ /* 0x000fe20000840000 */
[----:B------:R-:W-:Y:S01]  /*0800*/  ISETP.NE.AND P1, PT, R5, 0x3, PT ;  /* 0x000000030500780c */ /* 0x000fe20003f25270 */
[----:B------:R-:W1:Y:S02]  /*0810*/  FENCE.VIEW.ASYNC.S ;  /* 0x00000000000073c6 */ /* 0x000e640000000000 */
[----:B-1----:R1:W2:Y:S01]  /*0820*/  @!UP0 SYNCS.EXCH.64 URZ, [UR8+0x80], UR4 ;  /* 0x00008004083f85b2 */ /* 0x0022a20008000100 */
[----:B------:R-:W-:-:S02]  /*0830*/  @P3 SHF.R.S32.HI R2, RZ, 0x1, R2 ;  /* 0x00000001ff023819 */ /* 0x000fc40000011402 */
[----:B------:R-:W-:Y:S02]  /*0840*/  ISETP.EQ.OR P1, PT, R5, RZ, !P1 ;  /* 0x000000ff0500720c */ /* 0x000fe40004f22670 */
[----:B------:R-:W-:Y:S02]  /*0850*/  @P3 ISETP.NE.AND P5, PT, R2, R9, PT ;  /* 0x000000090200320c */ /* 0x000fe40003fa5270 */
[----:B------:R-:W-:Y:S02]  /*0860*/  ISETP.LT.U32.AND P0, PT, R88, 0x4, !P0 ;  /* 0x000000045800780c */ /* 0x000fe40004701070 */
[----:B------:R-:W-:Y:S02]  /*0870*/  ISETP.EQ.AND P1, PT, R10, RZ, P1 ;  /* 0x000000ff0a00720c */ /* 0x000fe40000f22270 */
[----:B------:R-:W-:Y:S02]  /*0880*/  SEL R2, RZ, 0x1, !P0 ;  /* 0x00000001ff027807 */ /* 0x000fe40004000000 */
[----:B------:R-:W-:-:S02]  /*0890*/  @P3 SEL R89, RZ, 0x1, P5 ;  /* 0x00000001ff593807 */ /* 0x000fc40002800000 */
[----:B------:R-:W-:Y:S01]  /*08a0*/  SEL R16, RZ, 0x1, !P1 ;  /* 0x00000001ff107807 */ /* 0x000fe20004800000 */
[----:B------:R1:W3:Y:S01]  /*08b0*/  @!UP1 SYNCS.EXCH.64 URZ, [UR8+0x88], UR4 ;  /* 0x00008804083f95b2 */ /* 0x0002e20008000100 */
[----:B------:R-:W-:Y:S01]  /*08c0*/  NOP ;  /* 0x0000000000007918 */ /* 0x000fe20000000000 */
[----:B------:R-:W-:Y:S02]  /*08d0*/  LOP3.LUT R89, R89, R2, RZ, 0xc0, !PT ;  /* 0x0000000259597212 */ /* 0x000fe400078ec0ff */
[----:B------:R-:W-:Y:S01]  /*08e0*/  SEL R16, R16, 0x2, P6 ;  /* 0x0000000210107807 */ /* 0x000fe20003000000 */
[----:B------:R1:W4:Y:S01]  /*08f0*/  @!UP2 SYNCS.EXCH.64 URZ, [UR9+0x60], UR6 ;  /* 0x00006006093fa5b2 */ /* 0x0003220008000100 */
[----:B------:R1:W0:Y:S01]  /*0900*/  @!UP3 SYNCS.EXCH.64 URZ, [UR9+0x68], UR6 ;  /* 0x00006806093fb5b2 */ /* 0x0002220008000100 */
[----:B------:R1:W0:Y:S01]  /*0910*/  @!UP4 SYNCS.EXCH.64 URZ, [UR9+0x70], UR6 ;  /* 0x00007006093fc5b2 */ /* 0x0002220008000100 */
[----:B------:R1:W0:Y:S01]  /*0920*/  @!UP5 SYNCS.EXCH.64 URZ, [UR9+0x78], UR6 ;  /* 0x00007806093fd5b2 */ /* 0x0002220008000100 */
[----:B------:R-:W-:Y:S01]  /*0930*/  NOP ;  /* 0x0000000000007918 */ /* 0x000fe20000000000 */
[----:B-12---:R-:W-:Y:S05]  /*0940*/  @!P2 BRA `(.L_x_3) ;  /* 0x000000000008a947 */ /* 0x006fea0003800000 */
[----:B0--34-:R-:W-:Y:S01]  /*0950*/  UCGABAR_ARV ;  /* 0x00000000000079c7 */ /* 0x019fe20008000000 */
[----:B------:R-:W-:Y:S05]  /*0960*/  BRA `(.L_x_4) ;  /* 0x0000000000047947 */ /* 0x000fea0003800000 */
.L_x_3:
[----:B0--34-:R-:W-:Y:S01]  /*0970*/  NOP ;  /* 0x0000000000007918 */ /* 0x019fe20000000000 */
.L_x_4:
[----:B------:R-:W-:Y:S01]  /*0980*/  ULDC.64 UR4, c[0x0][0x598] ;  /* 0x0001660000047ab9 */ /* 0x000fe20000000a00 */
[----:B------:R-:W-:Y:S01]  /*0990*/  ULDC.64 UR36, c[0x0][0x208] ;  /* 0x0000820000247ab9 */ /* 0x000fe20000000a00 */
[----:B------:R-:W-:-:S04]  /*09a0*/  ISETP.NE.U32.AND P0, PT, RZ, UR4, PT ;  /* 0x00000004ff007c0c */ /* 0x000fc8000bf05070 */
[----:B------:R-:W-:-:S13]  /*09b0*/  ISETP.NE.AND.EX P0, PT, RZ, UR5, PT, P0 ;  /* 0x00000005ff007c0c */ /* 0x000fda000bf05300 */
[----:B------:R-:W-:Y:S05]  /*09c0*/  @!P0 BRA `(.L_x_5) ;  /* 0x00000000001c8947 */ /* 0x000fea0003800000 */
[----:B------:R-:W0:Y:S02]  /*09d0*/  LDC.64 R8, c[0x0][0x598] ;  /* 0x00016600ff087b82 */ /* 0x000e240000000a00 */
[----:B0-----:R-:W2:Y:S02]  /*09e0*/  LDG.E.64 R8, desc[UR36][R8.64] ;  /* 0x0000002408087981 */ /* 0x001ea4000c1e1b00 */
[----:B--2---:R-:W-:-:S04]  /*09f0*/  ISETP.NE.U32.AND P0, PT, R8, RZ, PT ;  /* 0x000000ff0800720c */ /* 0x004fc80003f05070 */
[----:B------:R-:W-:-:S13]  /*0a00*/  ISETP.NE.AND.EX P0, PT, R9, RZ, PT, P0 ;  /* 0x000000ff0900720c */ /* 0x000fda0003f05300 */
[----:B------:R-:W-:Y:S05]  /*0a10*/  @!P0 BRA `(.L_x_5) ;  /* 0x0000000000088947 */ /* 0x000fea0003800000 */
[----:B------:R0:W5:Y:S01]  /*0a20*/  LD.E R90, desc[UR36][R8.64] ;  /* 0x00000024085a7980 */ /* 0x000162000c101900 */
[----:B------:R-:W-:Y:S05]  /*0a30*/  BRA `(.L_x_6) ;  /* 0x0000000000247947 */ /* 0x000fea0003800000 */
.L_x_5:
[----:B------:R-:W-:Y:S02]  /*0a40*/  ULDC.64 UR4, c[0x0][0x588] ;  /* 0x0001620000047ab9 */ /* 0x000fe40000000a00 */
[----:B------:R-:W-:-:S04]  /*0a50*/  ISETP.NE.U32.AND P0, PT, RZ, UR4, PT ;  /* 0x00000004ff007c0c */ /* 0x000fc8000bf05070 */
[----:B------:R-:W-:-:S13]  /*0a60*/  ISETP.NE.AND.EX P0, PT, RZ, UR5, PT, P0 ;  /* 0x00000005ff007c0c */ /* 0x000fda000bf05300 */
[----:B------:R-:W-:Y:S05]  /*0a70*/  @!P0 BRA `(.L_x_7) ;  /* 0x00000000000c8947 */ /* 0x000fea0003800000 */
[----:B------:R-:W0:Y:S02]  /*0a80*/  LDC.64 R90, c[0x0][0x588] ;  /* 0x00016200ff5a7b82 */ /* 0x000e240000000a00 */
[----:B0-----:R1:W5:Y:S01]  /*0a90*/  LDG.E R90, desc[UR36][R90.64] ;  /* 0x000000245a5a7981 */ /* 0x001362000c1e1900 */
[----:B------:R-:W-:Y:S05]  /*0aa0*/  BRA `(.L_x_6) ;  /* 0x0000000000087947 */ /* 0x000fea0003800000 */
.L_x_7:
[----:B------:R-:W-:Y:S02]  /*0ab0*/  ULDC UR4, c[0x0][0x580] ;  /* 0x0001600000047ab9 */ /* 0x000fe40000000800 */
[----:B------:R-:W-:-:S07]  /*0ac0*/  IMAD.U32 R90, RZ, RZ, UR4 ;  /* 0x00000004ff5a7e24 */ /* 0x000fce000f8e00ff */
.L_x_6:
[----:B------:R-:W-:Y:S02]  /*0ad0*/  ULDC.64 UR4, c[0x0][0x5a0] ;  /* 0x0001680000047ab9 */ /* 0x000fe40000000a00 */
[----:B------:R-:W-:-:S04]  /*0ae0*/  ISETP.NE.U32.AND P0, PT, RZ, UR4, PT ;  /* 0x00000004ff007c0c */ /* 0x000fc8000bf05070 */
[----:B------:R-:W-:-:S13]  /*0af0*/  ISETP.NE.AND.EX P0, PT, RZ, UR5, PT, P0 ;  /* 0x00000005ff007c0c */ /* 0x000fda000bf05300 */
[----:B------:R-:W-:Y:S05]  /*0b00*/  @!P0 BRA `(.L_x_8) ;  /* 0x00000000001c8947 */ /* 0x000fea0003800000 */
[----:B0-----:R-:W0:Y:S02]  /*0b10*/  LDC.64 R8, c[0x0][0x5a0] ;  /* 0x00016800ff087b82 */ /* 0x001e240000000a00 */
[----:B0-----:R-:W2:Y:S02]  /*0b20*/  LDG.E.64 R8, desc[UR36][R8.64] ;  /* 0x0000002408087981 */ /* 0x001ea4000c1e1b00 */
[----:B--2---:R-:W-:-:S04]  /*0b30*/  ISETP.NE.U32.AND P0, PT, R8, RZ, PT ;  /* 0x000000ff0800720c */ /* 0x004fc80003f05070 */
[----:B------:R-:W-:-:S13]  /*0b40*/  ISETP.NE.AND.EX P0, PT, R9, RZ, PT, P0 ;  /* 0x000000ff0900720c */ /* 0x000fda0003f05300 */
[----:B------:R-:W-:Y:S05]  /*0b50*/  @!P0 BRA `(.L_x_8) ;  /* 0x0000000000088947 */ /* 0x000fea0003800000 */
[----:B-1----:R0:W5:Y:S01]  /*0b60*/  LD.E R91, desc[UR36][R8.64] ;  /* 0x00000024085b7980 */ /* 0x002162000c101900 */
[----:B------:R-:W-:Y:S05]  /*0b70*/  BRA `(.L_x_9) ;  /* 0x0000000000247947 */ /* 0x000fea0003800000 */
.L_x_8:
[----:B------:R-:W-:Y:S02]  /*0b80*/  ULDC.64 UR4, c[0x0][0x590] ;  /* 0x0001640000047ab9 */ /* 0x000fe40000000a00 */
[----:B------:R-:W-:-:S04]  /*0b90*/  ISETP.NE.U32.AND P0, PT, RZ, UR4, PT ;  /* 0x00000004ff007c0c */ /* 0x000fc8000bf05070 */
[----:B------:R-:W-:-:S13]  /*0ba0*/  ISETP.NE.AND.EX P0, PT, RZ, UR5, PT, P0 ;  /* 0x00000005ff007c0c */ /* 0x000fda000bf05300 */
[----:B------:R-:W-:Y:S05]  /*0bb0*/  @!P0 BRA `(.L_x_10) ;  /* 0x00000000000c8947 */ /* 0x000fea0003800000 */
[----:B0-----:R-:W1:Y:S02]  /*0bc0*/  LDC.64 R8, c[0x0][0x590] ;  /* 0x00016400ff087b82 */ /* 0x001e640000000a00 */
[----:B-1----:R1:W5:Y:S01]  /*0bd0*/  LDG.E R91, desc[UR36][R8.64] ;  /* 0x00000024085b7981 */ /* 0x002362000c1e1900 */
[----:B------:R-:W-:Y:S05]  /*0be0*/  BRA `(.L_x_9) ;  /* 0x0000000000087947 */ /* 0x000fea0003800000 */
.L_x_10:
[----:B------:R-:W-:Y:S02]  /*0bf0*/  ULDC UR4, c[0x0][0x584] ;  /* 0x0001610000047ab9 */ /* 0x000fe40000000800 */
[----:B-1----:R-:W-:-:S07]  /*0c00*/  IMAD.U32 R91, RZ, RZ, UR4 ;  /* 0x00000004ff5b7e24 */ /* 0x002fce000f8e00ff */
.L_x_9:
[----:B------:R-:W2:Y:S01]  /*0c10*/  LDC R2, c[0x0][0x65c] ;  /* 0x00019700ff027b82 */ /* 0x000ea20000000800 */
[----:B------:R-:W-:Y:S01]  /*0c20*/  ULDC UR6, c[0x0][0x28c] ;  /* 0x0000a30000067ab9 */ /* 0x000fe20000000800 */
[----:B------:R-:W-:Y:S01]  /*0c30*/  ISETP.NE.AND P0, PT, R10, 0x2, PT ;  /* 0x000000020a00780c */ /* 0x000fe20003f05270 */
[----:B------:R-:W-:Y:S01]  /*0c40*/  UIADD3 UR6, UR6, 0x1f, URZ ;  /* 0x0000001f06067890 */ /* 0x000fe2000fffe03f */
[----:B01----:R-:W-:Y:S01]  /*0c50*/  IMAD.U32 R8, RZ, RZ, UR12 ;  /* 0x0000000cff087e24 */ /* 0x003fe2000f8e00ff */
[----:B------:R-:W-:Y:S01]  /*0c60*/  UMOV UR38, URZ ;  /* 0x0000003f00267c82 */ /* 0x000fe20008000000 */
[----:B------:R-:W-:Y:S01]  /*0c70*/  IMAD.MOV.U32 R9, RZ, RZ, RZ ;  /* 0x000000ffff097224 */ /* 0x000fe200078e00ff */
[----:B------:R-:W-:Y:S01]  /*0c80*/  USHF.R.S32.HI UR7, URZ, 0x1f, UR6 ;  /* 0x0000001f3f077899 */ /* 0x000fe20008011406 */
[----:B------:R-:W-:Y:S01]  /*0c90*/  UMOV UR39, URZ ;  /* 0x0000003f00277c82 */ /* 0x000fe20008000000 */
[----:B------:R-:W-:Y:S02]  /*0ca0*/  ULDC.64 UR8, c[0x0][0x650] ;  /* 0x0001940000087ab9 */ /* 0x000fe40000000a00 */
[----:B------:R-:W-:-:S04]  /*0cb0*/  ULEA.HI UR7, UR7, UR6, URZ, 0x5 ;  /* 0x0000000607077291 */ /* 0x000fc8000f8f283f */
[----:B------:R-:W-:Y:S01]  /*0cc0*/  USHF.R.S32.HI UR40, URZ, 0x5, UR7 ;  /* 0x000000053f287899 */ /* 0x000fe20008011407 */
[----:B--2---:R-:W-:-:S13]  /*0cd0*/  ISETP.NE.AND P1, PT, R2, 0x1, PT ;  /* 0x000000010200780c */ /* 0x004fda0003f25270 */
[----:B------:R-:W0:Y:S01]  /*0ce0*/  @P1 LDC R19, c[0x0][0x10] ;  /* 0x00000400ff131b82 */ /* 0x000e220000000800 */
[----:B------:R-:W-:Y:S02]  /*0cf0*/  @P1 IMAD.MOV.U32 R7, RZ, RZ, RZ ;  /* 0x000000ffff071224 */ /* 0x000fe400078e00ff */
[----:B------:R-:W-:-:S05]  /*0d00*/  @P1 IMAD.MOV.U32 R17, RZ, RZ, RZ ;  /* 0x000000ffff111224 */ /* 0x000fca00078e00ff */
[----:B------:R-:W1:Y:S01]  /*0d10*/  @!P1 LDC R11, c[0x0][0xc] ;  /* 0x00000300ff0b9b82 */ /* 0x000e620000000800 */
[----:B------:R-:W-:Y:S01]  /*0d20*/  ULDC UR4, c[0x0][0xc] ;  /* 0x0000030000047ab9 */ /* 0x000fe20000000800 */
[----:B------:R-:W-:Y:S02]  /*0d30*/  ULDC UR5, c[0x0][0x10] ;  /* 0x0000040000057ab9 */ /* 0x000fe40000000800 */
[----:B------:R-:W-:-:S04]  /*0d40*/  UIMAD.WIDE.U32 UR4, UR4, UR5, URZ ;  /* 0x00000005040472a5 */ /* 0x000fc8000f8e003f */
[----:B------:R-:W2:Y:S01]  /*0d50*/  LDC R2, c[0x0][0x14] ;  /* 0x00000500ff027b82 */ /* 0x000ea20000000800 */
[----:B0-----:R-:W-:-:S04]  /*0d60*/  @P1 IMAD.WIDE.U32 R18, R19, UR12, R6 ;  /* 0x0000000c13121c25 */ /* 0x001fc8000f8e0006 */
[----:B------:R-:W-:Y:S02]  /*0d70*/  @P1 IMAD.IADD R17, R19, 0x1, R17 ;  /* 0x0000000113111824 */ /* 0x000fe400078e0211 */
[----:B-1----:R-:W-:-:S04]  /*0d80*/  @!P1 IMAD.WIDE.U32 R8, R6, R11, R8 ;  /* 0x0000000b06089225 */ /* 0x002fc800078e0008 */
[----:B------:R-:W-:Y:S02]  /*0d90*/  @!P1 IMAD.MOV.U32 R18, RZ, RZ, R8 ;  /* 0x000000ffff129224 */ /* 0x000fe400078e0008 */
[----:B------:R-:W-:Y:S02]  /*0da0*/  @!P1 IMAD.MOV.U32 R17, RZ, RZ, R9 ;  /* 0x000000ffff119224 */ /* 0x000fe400078e0009 */
[----:B--2---:R-:W-:-:S04]  /*0db0*/  IMAD.WIDE.U32 R12, R2, UR4, RZ ;  /* 0x00000004020c7c25 */ /* 0x004fc8000f8e00ff */
[----:B------:R-:W-:Y:S01]  /*0dc0*/  IMAD R23, R2, UR5, RZ ;  /* 0x0000000502177c24 */ /* 0x000fe2000f8e02ff */
[----:B------:R0:W-:Y:S03]  /*0dd0*/  STL.64 [R1], R12 ;  /* 0x0000000c01007387 */ /* 0x0001e60000100a00 */
[----:B------:R-:W-:Y:S01]  /*0de0*/  IMAD.IADD R23, R13, 0x1, R23 ;  /* 0x000000010d177824 */ /* 0x000fe200078e0217 */
[----:B------:R-:W-:Y:S06]  /*0df0*/  @P0 BRA `(.L_x_11) ;  /* 0x0000000000200947 */ /* 0x000fec0003800000 */
[----:B------:R-:W-:Y:S01]  /*0e00*/  UISETP.GE.U32.AND UP0, UPT, UR40, 0x5, UPT ;  /* 0x000000052800788c */ /* 0x000fe2000bf06070 */
[----:B------:R-:W-:Y:S01]  /*0e10*/  IADD3 R18, P0, R18, R12, RZ ;  /* 0x0000000c12127210 */ /* 0x000fe20007f1e0ff */
[----:B------:R-:W-:Y:S01]  /*0e20*/  UIMAD.WIDE.U32 UR4, UR40, -0x33333333, URZ ;  /* 0xcccccccd280478a5 */ /* 0x000fe2000f8e003f */
[----:B------:R-:W-:-:S03]  /*0e30*/  UMOV UR39, URZ ;  /* 0x0000003f00277c82 */ /* 0x000fc60008000000 */
[----:B------:R-:W-:Y:S01]  /*0e40*/  USHF.R.U32.HI UR4, URZ, 0x2, UR5 ;  /* 0x000000023f047899 */ /* 0x000fe20008011605 */
[----:B------:R-:W-:-:S03]  /*0e50*/  IMAD.X R17, R23, 0x1, R17, P0 ;  /* 0x0000000117117824 */ /* 0x000fc600000e0611 */
[----:B------:R-:W-:Y:S02]  /*0e60*/  UIMAD UR38, UR4, -0x5, UR40 ;  /* 0xfffffffb042678a4 */ /* 0x000fe4000f8e0228 */
[----:B------:R-:W-:-:S12]  /*0e70*/  @UP0 ULOP3.LUT UR39, UR4, 0x1, URZ, 0xc0, !UPT ;  /* 0x0000000104270892 */ /* 0x000fd8000f8ec03f */
.L_x_11:
[----:B------:R-:W-:Y:S01]  /*0e80*/  ISETP.GE.U32.AND P0, PT, R18, UR8, PT ;  /* 0x0000000812007c0c */ /* 0x000fe2000bf06070 */
[----:B------:R-:W-:Y:S01]  /*0e90*/  IMAD.MOV.U32 R19, RZ, RZ, -0x1 ;  /* 0xffffffffff137424 */ /* 0x000fe200078e00ff */
[----:B------:R-:W-:Y:S01]  /*0ea0*/  PRMT R8, RZ, 0x7610, R8 ;  /* 0x00007610ff087816 */ /* 0x000fe20000000008 */
[----:B------:R-:W-:Y:S01]  /*0eb0*/  IMAD.MOV.U32 R22, RZ, RZ, -0x1 ;  /* 0xffffffffff167424 */ /* 0x000fe200078e00ff */
[----:B------:R-:W-:Y:S01]  /*0ec0*/  ISETP.GE.U32.AND.EX P0, PT, R17, UR9, PT, P0 ;  /* 0x0000000911007c0c */ /* 0x000fe2000bf06100 */
[----:B------:R-:W-:-:S12]  /*0ed0*/  IMAD.MOV.U32 R2, RZ, RZ, -0x1 ;  /* 0xffffffffff027424 */ /* 0x000fd800078e00ff */
[----:B------:R-:W-:Y:S05]  /*0ee0*/  @P0 BRA `(.L_x_12) ;  /* 0x00000004002c0947 */ /* 0x000fea0003800000 */
[----:B------:R-:W1:Y:S01]  /*0ef0*/  LDC.64 R26, c[0x0][0x628] ;  /* 0x00018a00ff1a7b82 */ /* 0x000e620000000a00 */
[----:B------:R-:W-:Y:S02]  /*0f00*/  IMAD.MOV.U32 R8, RZ, RZ, R18 ;  /* 0x000000ffff087224 */ /* 0x000fe400078e0012 */
[----:B------:R-:W-:-:S05]  /*0f10*/  IMAD.MOV.U32 R9, RZ, RZ, R17 ;  /* 0x000000ffff097224 */ /* 0x000fca00078e0011 */
[----:B------:R-:W2:Y:S08]  /*0f20*/  LDC R2, c[0x0][0x630] ;  /* 0x00018c00ff027b82 */ /* 0x000eb00000000800 */
[----:B------:R-:W3:Y:S01]  /*0f30*/  LDC.64 R28, c[0x0][0x620] ;  /* 0x00018800ff1c7b82 */ /* 0x000ee20000000a00 */
[----:B-1----:R-:W-:-:S04]  /*0f40*/  ISETP.NE.U32.AND P0, PT, R26, RZ, PT ;  /* 0x000000ff1a00720c */ /* 0x002fc80003f05070 */
[----:B------:R-:W-:-:S13]  /*0f50*/  ISETP.NE.AND.EX P0, PT, R27, RZ, PT, P0 ;  /* 0x000000ff1b00720c */ /* 0x000fda0003f05300 */
[----:B--23--:R-:W-:Y:S05]  /*0f60*/  @!P0 BRA `(.L_x_13) ;  /* 0x0000000000288947 */ /* 0x00cfea0003800000 */
[----:B0-----:R-:W0:Y:S02]  /*0f70*/  LDC R13, c[0x0][0x634] ;  /* 0x00018d00ff0d7b82 */ /* 0x001e240000000800 */
[----:B0-----:R-:W-:-:S05]  /*0f80*/  IADD3 R13, P0, R18, R13, RZ ;  /* 0x0000000d120d7210 */ /* 0x001fca0007f1e0ff */
[----:B------:R-:W-:-:S04]  /*0f90*/  IMAD.X R15, RZ, RZ, R17, P0 ;  /* 0x000000ffff0f7224 */ /* 0x000fc800000e0611 */
[----:B------:R-:W-:-:S04]  /*0fa0*/  IMAD.WIDE.U32 R8, R15, R26, RZ ;  /* 0x0000001a0f087225 */ /* 0x000fc800078e00ff */
[----:B------:R-:W-:-:S04]  /*0fb0*/  IMAD.WIDE.U32 R10, P0, R13, R27, R8 ;  /* 0x0000001b0d0a7225 */ /* 0x000fc80007800008 */
[----:B------:R-:W-:-:S04]  /*0fc0*/  IMAD.WIDE.U32 R8, R13, R26, RZ ;  /* 0x0000001a0d087225 */ /* 0x000fc800078e00ff */
[----:B------:R-:W-:Y:S01]  /*0fd0*/  IMAD.X R13, RZ, RZ, RZ, P0 ;  /* 0x000000ffff0d7224 */ /* 0x000fe200000e06ff */
[----:B------:R-:W-:Y:S01]  /*0fe0*/  IADD3 RZ, P0, R9, R10, RZ ;  /* 0x0000000a09ff7210 */ /* 0x000fe20007f1e0ff */
[----:B------:R-:W-:-:S04]  /*0ff0*/  IMAD.MOV.U32 R12, RZ, RZ, R11 ;  /* 0x000000ffff0c7224 */ /* 0x000fc800078e000b */
[----:B------:R-:W-:-:S08]  /*1000*/  IMAD.WIDE.U32.X R8, R15, R27, R12, P0 ;  /* 0x0000001b0f087225 */ /* 0x000fd000000e040c */
.L_x_13:
[----:B------:R-:W1:Y:S01]  /*1010*/  LDC.64 R32, c[0x0][0x640] ;  /* 0x00019000ff207b82 */ /* 0x000e620000000a00 */
[-C--:B------:R-:W-:Y:S01]  /*1020*/  SHF.R.U64 R30, R8, R2.reuse, R9 ;  /* 0x00000002081e7219 */ /* 0x080fe20000001209 */
[----:B------:R-:W-:Y:S01]  /*1030*/  IMAD.MOV.U32 R19, RZ, RZ, R17 ;  /* 0x000000ffff137224 */ /* 0x000fe200078e0011 */
[----:B------:R-:W-:Y:S01]  /*1040*/  SHF.R.U32.HI R2, RZ, R2, R9 ;  /* 0x00000002ff027219 */ /* 0x000fe20000011609 */
[----:B------:R-:W-:Y:S01]  /*1050*/  IMAD.MOV.U32 R26, RZ, RZ, 0x1 ;  /* 0x00000001ff1a7424 */ /* 0x000fe200078e00ff */
[----:B------:R-:W-:-:S03]  /*1060*/  IADD3 R11, P0, RZ, -R30, RZ ;  /* 0x8000001eff0b7210 */ /* 0x000fc60007f1e0ff */
[----:B------:R-:W2:Y:S02]  /*1070*/  LDC R10, c[0x0][0x618] ;  /* 0x00018600ff0a7b82 */ /* 0x000ea40000000800 */
[----:B------:R-:W-:-:S04]  /*1080*/  IMAD.X R9, RZ, RZ, ~R2, P0 ;  /* 0x000000ffff097224 */ /* 0x000fc800000e0e02 */
[-C--:B------:R-:W-:Y:S02]  /*1090*/  IMAD R2, R9, R28.reuse, RZ ;  /* 0x0000001c09027224 */ /* 0x080fe400078e02ff */
[----:B0-----:R-:W0:Y:S01]  /*10a0*/  LDC R13, c[0x0][0x608] ;  /* 0x00018200ff0d7b82 */ /* 0x001e220000000800 */
[----:B------:R-:W-:-:S04]  /*10b0*/  IMAD.WIDE.U32 R8, R11, R28, R18 ;  /* 0x0000001c0b087225 */ /* 0x000fc800078e0012 */
[----:B------:R-:W-:Y:S02]  /*10c0*/  IMAD R11, R11, R29, R2 ;  /* 0x0000001d0b0b7224 */ /* 0x000fe400078e0202 */
[----:B------:R-:W-:Y:S01]  /*10d0*/  IMAD.MOV.U32 R2, RZ, RZ, -0x1 ;  /* 0xffffffffff027424 */ /* 0x000fe200078e00ff */
[----:B------:R-:W3:Y:S01]  /*10e0*/  LDC R31, c[0x0][0x658] ;  /* 0x00019600ff1f7b82 */ /* 0x000ee20000000800 */
[----:B------:R-:W-:Y:S01]  /*10f0*/  IMAD.IADD R9, R9, 0x1, R11 ;  /* 0x0000000109097824 */ /* 0x000fe200078e020b */
[----:B-1----:R-:W-:-:S04]  /*1100*/  ISETP.NE.U32.AND P0, PT, R32, RZ, PT ;  /* 0x000000ff2000720c */ /* 0x002fc80003f05070 */
[----:B------:R-:W-:Y:S02]  /*1110*/  ISETP.NE.AND.EX P0, PT, R33, RZ, PT, P0 ;  /* 0x000000ff2100720c */ /* 0x000fe40003f05300 */
[----:B------:R-:W1:Y:S01]  /*1120*/  LDC R29, c[0x0][0x600] ;  /* 0x00018000ff1d7b82 */ /* 0x000e620000000800 */
[-CC-:B--2---:R-:W-:Y:S02]  /*1130*/  SHF.R.U64 R27, R8, R10.reuse, R9.reuse ;  /* 0x0000000a081b7219 */ /* 0x184fe40000001209 */
[----:B------:R-:W-:-:S05]  /*1140*/  SHF.R.U32.HI R8, RZ, R10, R9 ;  /* 0x0000000aff087219 */ /* 0x000fca0000011609 */
[----:B------:R-:W2:Y:S01]  /*1150*/  LDC R22, c[0x0][0x648] ;  /* 0x00019200ff167b82 */ /* 0x000ea20000000800 */
[-CC-:B0-----:R-:W-:Y:S02]  /*1160*/  SHF.R.U64 R34, R27, R13.reuse, R8.reuse ;  /* 0x0000000d1b227219 */ /* 0x181fe40000001208 */
[----:B------:R-:W-:-:S05]  /*1170*/  SHF.R.U32.HI R8, RZ, R13, R8 ;  /* 0x0000000dff087219 */ /* 0x000fca0000011608 */
[----:B------:R-:W0:Y:S01]  /*1180*/  LDC R24, c[0x0][0x638] ;  /* 0x00018e00ff187b82 */ /* 0x000e220000000800 */
[-CC-:B---3--:R-:W-:Y:S02]  /*1190*/  SHF.R.U64 R36, R34, R31.reuse, R8.reuse ;  /* 0x0000001f22247219 */ /* 0x188fe40000001208 */
[-C--:B------:R-:W-:Y:S02]  /*11a0*/  SHF.L.U32 R2, R2, R31.reuse, RZ ;  /* 0x0000001f02027219 */ /* 0x080fe400000006ff */
[----:B------:R-:W-:Y:S01]  /*11b0*/  SHF.R.U32.HI R9, RZ, R31, R8 ;  /* 0x0000001fff097219 */ /* 0x000fe20000011608 */
[----:B------:R-:W-:Y:S01]  /*11c0*/  IMAD.MOV.U32 R8, RZ, RZ, R36 ;  /* 0x000000ffff087224 */ /* 0x000fe200078e0024 */
[----:B------:R-:W-:Y:S01]  /*11d0*/  LOP3.LUT R15, RZ, R2, RZ, 0x33, !PT ;  /* 0x00000002ff0f7212 */ /* 0x000fe200078e33ff */
[----:B------:R-:W3:Y:S01]  /*11e0*/  LDC R28, c[0x0][0x610] ;  /* 0x00018400ff1c7b82 */ /* 0x000ee20000000800 */
[----:B------:R-:W-:Y:S05]  /*11f0*/  @!P0 BRA `(.L_x_14) ;  /* 0x0000000000288947 */ /* 0x000fea0003800000 */
[----:B------:R-:W4:Y:S02]  /*1200*/  LDC R13, c[0x0][0x64c] ;  /* 0x00019300ff0d7b82 */ /* 0x000f240000000800 */
[----:B----4-:R-:W-:-:S05]  /*1210*/  IADD3 R13, P0, R36, R13, RZ ;  /* 0x0000000d240d7210 */ /* 0x010fca0007f1e0ff */
        /* <DEDUP_REMOVED lines=8> */
.L_x_14:
[----:B--2---:R-:W-:Y:S01]  /*12a0*/  SHF.R.U64 R7, R8, R22, R9 ;  /* 0x0000001608077219 */ /* 0x004fe20000001209 */
[----:B-1----:R-:W-:Y:S01]  /*12b0*/  VIADD R8, R29, 0xffffffff ;  /* 0xffffffff1d087836 */ /* 0x002fe20000000000 */
[----:B------:R-:W-:Y:S01]  /*12c0*/  SHF.L.U32 R2, R26, R31, RZ ;  /* 0x0000001f1a027219 */ /* 0x000fe200000006ff */
[----:B------:R-:W-:Y:S01]  /*12d0*/  @P1 IMAD R21, R25, R20, R6 ;  /* 0x0000001419151224 */ /* 0x000fe200078e0206 */
[----:B------:R-:W-:Y:S01]  /*12e0*/  LOP3.LUT R15, R34, R15, RZ, 0xc0, !PT ;  /* 0x0000000f220f7212 */ /* 0x000fe200078ec0ff */
[----:B------:R-:W-:Y:S01]  /*12f0*/  IMAD.MOV R9, RZ, RZ, -R7 ;  /* 0x000000ffff097224 */ /* 0x000fe200078e0a07 */
[----:B------:R-:W-:-:S03]  /*1300*/  LOP3.LUT R8, R27, R8, RZ, 0xc0, !PT ;  /* 0x000000081b087212 */ /* 0x000fc600078ec0ff */
[----:B------:R-:W-:Y:S02]  /*1310*/  IMAD R6, R2, R7, R15 ;  /* 0x0000000702067224 */ /* 0x000fe400078e020f */
[----:B0-----:R-:W-:Y:S02]  /*1320*/  IMAD R2, R9, R24, R36 ;  /* 0x0000001809027224 */ /* 0x001fe400078e0224 */
[----:B---3--:R-:W-:Y:S02]  /*1330*/  IMAD R19, R6, R28, R21 ;  /* 0x0000001c06137224 */ /* 0x008fe400078e0215 */
[----:B------:R-:W-:Y:S02]  /*1340*/  IMAD R2, R2, R29, R8 ;  /* 0x0000001d02027224 */ /* 0x000fe400078e0208 */
[----:B------:R-:W-:-:S03]  /*1350*/  IMAD.MOV.U32 R6, RZ, RZ, 0x1 ;  /* 0x00000001ff067424 */ /* 0x000fc600078e00ff */
[----:B------:R-:W-:Y:S02]  /*1360*/  SEL R22, R2, R19, !P1 ;  /* 0x0000001302167207 */ /* 0x000fe40004800000 */
[----:B------:R-:W-:Y:S01]  /*1370*/  SEL R19, R19, R2, !P1 ;  /* 0x0000000213137207 */ /* 0x000fe20004800000 */
[----:B------:R-:W-:Y:S01]  /*1380*/  IMAD.MOV.U32 R2, RZ, RZ, R30 ;  /* 0x000000ffff027224 */ /* 0x000fe200078e001e */
[----:B------:R-:W-:-:S07]  /*1390*/  PRMT R8, R6, 0x7610, R8 ;  /* 0x0000761006087816 */ /* 0x000fce0000000008 */
.L_x_12:
[----:B------:R-:W-:Y:S05]  /*13a0*/  @!P2 BRA `(.L_x_15) ;  /* 0x00000000000ca947 */ /* 0x000fea0003800000 */
[----:B------:R-:W-:Y:S01]  /*13b0*/  UCGABAR_WAIT ;  /* 0x0000000000007dc7 */ /* 0x000fe20008000000 */
[----:B------:R-:W-:Y:S01]  /*13c0*/  CCTL.IVALL ;  /* 0x00000000ff00798f */ /* 0x000fe20002000000 */
[----:B------:R-:W-:Y:S05]  /*13d0*/  BRA `(.L_x_16) ;  /* 0x0000000000047947 */ /* 0x000fea0003800000 */
.L_x_15:
[----:B------:R-:W-:Y:S06]  /*13e0*/  BAR.SYNC.DEFER_BLOCKING 0x0 ;  /* 0x0000000000007b1d */ /* 0x000fec0000010000 */
.L_x_16:
[----:B------:R-:W-:Y:S05]  /*13f0*/  @!P4 BRA `(.L_x_17) ;  /* 0x000000540020c947 */ /* 0x000fea0003800000 */
[----:B------:R-:W-:-:S13]  /*1400*/  ISETP.GT.U32.AND P0, PT, R35, 0x1, PT ;  /* 0x000000012300780c */ /* 0x000fda0003f04070 */
[----:B------:R-:W-:Y:S05]  /*1410*/  @P0 EXIT ;  /* 0x000000000000094d */ /* 0x000fea0003800000 */
.L_x_18:
[----:B------:R-:W-:-:S08]  /*1420*/  NOP ;  /* 0x0000000000007918 */ /* 0x000fd00000000000 */
[----:B------:R-:W1:Y:S02]  /*1430*/  USETMAXREG.TRY_ALLOC.CTAPOOL UP0, 0xe8 ;  /* 0x000000e8000079c8 */ /* 0x000e640008000600 */
[----:B-1----:R-:W-:-:S13]  /*1440*/  PLOP3.LUT P0, PT, PT, PT, UP0, 0x80, 0x0 ;  /* 0x000000000000781c */ /* 0x002fda0003f0f008 */
[----:B------:R-:W-:Y:S05]  /*1450*/  @!P0 BRA `(.L_x_18) ;  /* 0xfffffffc00f08947 */ /* 0x000fea000383ffff */
[----:B------:R-:W-:-:S13]  /*1460*/  LOP3.LUT P0, RZ, R8, 0xff, RZ, 0xc0, !PT ;  /* 0x000000ff08ff7812 */ /* 0x000fda000780c0ff */
[----:B------:R-:W-:Y:S05]  /*1470*/  @!P0 EXIT ;  /* 0x000000000000894d */ /* 0x000fea0003800000 */
[----:B------:R-:W1:Y:S01]  /*1480*/  S2UR UR4, SR_CgaCtaId ;  /* 0x00000000000479c3 */ /* 0x000e620000008800 */
[----:B------:R-:W-:Y:S01]  /*1490*/  VIADD R14, R14, 0xffffffff ;  /* 0xffffffff0e0e7836 */ /* 0x000fe20000000000 */
[CC--:B------:R-:W-:Y:S01]  /*14a0*/  LEA.HI R4, R0.reuse, R3.reuse, RZ, 0x2 ;  /* 0x0000000300047211 */ /* 0x0c0fe200078f10ff */
[----:B------:R-:W-:Y:S01]  /*14b0*/  UMOV UR41, 0x400 ;  /* 0x0000040000297882 */ /* 0x000fe20000000000 */
[----:B------:R-:W-:Y:S01]  /*14c0*/  LEA.HI R0, R0, R3, RZ, 0x5 ;  /* 0x0000000300007211 */ /* 0x000fe200078f28ff */
[----:B------:R-:W-:Y:S01]  /*14d0*/  UISETP.LT.AND UP0, UPT, UR40, 0x1, UPT ;  /* 0x000000012800788c */ /* 0x000fe2000bf01270 */
[----:B------:R-:W-:Y:S01]  /*14e0*/  R2UR UR42, R14 ;  /* 0x000000000e2a72ca */ /* 0x000fe200000e0000 */
[----:B------:R-:W-:Y:S01]  /*14f0*/  ULDC UR6, c[0x0][0x284] ;  /* 0x0000a10000067ab9 */ /* 0x000fe20000000800 */
[--C-:B------:R-:W-:Y:S01]  /*1500*/  SHF.R.S32.HI R92, RZ, 0x2, R4.reuse ;  /* 0x00000002ff5c7819 */ /* 0x100fe20000011404 */
[----:B------:R-:W-:Y:S01]  /*1510*/  USEL UR43, UR40, 0x1, UP0 ;  /* 0x00000001282b7887 */ /* 0x000fe20008000000 */
[----:B------:R-:W-:Y:S01]  /*1520*/  SHF.R.S32.HI R5, RZ, 0x1f, R4 ;  /* 0x0000001fff057819 */ /* 0x000fe20000011404 */
[----:B------:R-:W-:Y:S01]  /*1530*/  USHF.L.U32 UR46, UR40, 0x1, URZ ;  /* 0x00000001282e7899 */ /* 0x000fe2000800063f */
[----:B------:R-:W-:Y:S01]  /*1540*/  LOP3.LUT R94, R4, 0xfffffffc, RZ, 0xc0, !PT ;  /* 0xfffffffc045e7812 */ /* 0x000fe200078ec0ff */
[----:B------:R-:W-:Y:S01]  /*1550*/  UIADD3 UR43, -UR43, UR40, URZ ;  /* 0x000000282b2b7290 */ /* 0x000fe2000fffe13f */
[----:B------:R-:W-:-:S02]  /*1560*/  LEA.HI R5, R5, R92, RZ, 0x3 ;  /* 0x0000005c05057211 */ /* 0x000fc400078f18ff */
[----:B------:R-:W-:Y:S01]  /*1570*/  ISETP.NE.AND P0, PT, R14, RZ, PT ;  /* 0x000000ff0e00720c */ /* 0x000fe20003f05270 */
[----:B------:R-:W-:Y:S01]  /*1580*/  IMAD.IADD R94, R3, 0x1, -R94 ;  /* 0x00000001035e7824 */ /* 0x000fe200078e0a5e */
[----:B------:R-:W-:Y:S01]  /*1590*/  LOP3.LUT R5, R5, 0xfffffff8, RZ, 0xc0, !PT ;  /* 0xfffffff805057812 */ /* 0x000fe200078ec0ff */
[----:B------:R-:W-:Y:S01]  /*15a0*/  USHF.L.U32 UR42, UR42, 0x3, URZ ;  /* 0x000000032a2a7899 */ /* 0x000fe2000800063f */
[----:B------:R-:W-:Y:S02]  /*15b0*/  LOP3.LUT R102, R16, 0x1, RZ, 0xfc, !PT ;  /* 0x0000000110667812 */ /* 0x000fe400078efcff */
[----:B------:R-:W-:Y:S01]  /*15c0*/  SEL R103, RZ, 0x1, P0 ;  /* 0x00000001ff677807 */ /* 0x000fe20000000000 */
[----:B------:R-:W-:Y:S01]  /*15d0*/  IMAD.IADD R92, R92, 0x1, -R5 ;  /* 0x000000015c5c7824 */ /* 0x000fe200078e0a05 */
[----:B-1----:R-:W-:Y:S01]  /*15e0*/  ULEA UR41, UR4, UR41, 0x18 ;  /* 0x0000002904297291 */ /* 0x002fe2000f8ec03f */
[----:B------:R-:W-:Y:S01]  /*15f0*/  SHF.R.S32.HI R5, RZ, 0x5, R0 ;  /* 0x00000005ff057819 */ /* 0x000fe20000011400 */
[----:B------:R-:W-:-:S02]  /*1600*/  IMAD.U32 R96, RZ, RZ, UR42 ;  /* 0x0000002aff607e24 */ /* 0x000fc4000f8e00ff */
[----:B------:R-:W-:Y:S01]  /*1610*/  UIADD3 UR47, UR41, 0x60, URZ ;  /* 0x00000060292f7890 */ /* 0x000fe2000fffe03f */
[--C-:B------:R-:W-:Y:S01]  /*1620*/  SHF.R.S32.HI R93, RZ, 0x1f, R92.reuse ;  /* 0x0000001fff5d7819 */ /* 0x100fe2000001145c */
[----:B------:R-:W-:Y:S01]  /*1630*/  UIADD3 UR4, UR41, 0x180, URZ ;  /* 0x0000018029047890 */ /* 0x000fe2000fffe03f */
[C-C-:B------:R-:W-:Y:S01]  /*1640*/  IMAD R99, R5.reuse, -0x10, -R92.reuse ;  /* 0xfffffff005637824 */ /* 0x140fe200078e0a5c */
[----:B------:R-:W-:Y:S01]  /*1650*/  UIADD3 UR5, UR41, 0x5180, URZ ;  /* 0x0000518029057890 */ /* 0x000fe2000fffe03f */
[C---:B------:R-:W-:Y:S01]  /*1660*/  LOP3.LUT R98, R96.reuse, 0x8, RZ, 0xc0, !PT ;  /* 0x0000000860627812 */ /* 0x040fe200078ec0ff */
[----:B------:R-:W-:Y:S01]  /*1670*/  USHF.R.U32.HI UR4, URZ, 0x4, UR4 ;  /* 0x000000043f047899 */ /* 0x000fe20008011604 */
[----:B------:R-:W-:Y:S01]  /*1680*/  IMAD.U32 R95, RZ, RZ, UR47 ;  /* 0x0000002fff5f7e24 */ /* 0x000fe2000f8e00ff */
[----:B------:R-:W-:Y:S01]  /*1690*/  USHF.R.U32.HI UR5, URZ, 0x4, UR5 ;  /* 0x000000043f057899 */ /* 0x000fe20008011605 */
[----:B------:R-:W-:Y:S01]  /*16a0*/  IMAD.WIDE R92, R5, 0x10, R92 ;  /* 0x00000010055c7825 */ /* 0x000fe200078e025c */
[----:B------:R-:W-:Y:S01]  /*16b0*/  ULOP3.LUT UR4, UR4, 0x3fff, URZ, 0xc0, !UPT ;  /* 0x00003fff04047892 */ /* 0x000fe2000f8ec03f */
[----:B------:R-:W-:Y:S01]  /*16c0*/  LOP3.LUT R96, R96, 0x8, RZ, 0xc, !PT ;  /* 0x0000000860607812 */ /* 0x000fe200078e0cff */
[----:B------:R-:W-:Y:S01]  /*16d0*/  ULOP3.LUT UR5, UR5, 0x3fff, URZ, 0xc0, !UPT ;  /* 0x00003fff05057892 */ /* 0x000fe2000f8ec03f */
[----:B------:R-:W-:Y:S01]  /*16e0*/  VIADD R97, R95, UR42 ;  /* 0x0000002a5f617c36 */ /* 0x000fe20008000000 */
[----:B------:R-:W-:Y:S01]  /*16f0*/  LOP3.LUT R98, R98, 0x18, RZ, 0x3c, !PT ;  /* 0x0000001862627812 */ /* 0x000fe200078e3cff */
[----:B------:R-:W-:Y:S01]  /*1700*/  VIADD R99, R99, UR6 ;  /* 0x0000000663637c36 */ /* 0x000fe20008000000 */
[----:B------:R-:W-:-:S02]  /*1710*/  ULOP3.LUT UR44, UR4, 0x10000, URZ, 0xfc, !UPT ;  /* 0x00010000042c7892 */ /* 0x000fc4000f8efc3f */
[----:B------:R-:W-:-:S12]  /*1720*/  ULOP3.LUT UR45, UR5, 0x10000, URZ, 0xfc, !UPT ;  /* 0x00010000052d7892 */ /* 0x000fd8000f8efc3f */
.L_x_166:
[----:B------:R-:W-:Y:S01]  /*1730*/  SHF.L.U32 R0, R103, 0x1f, RZ ;  /* 0x0000001f67007819 */ /* 0x000fe200000006ff */
[----:B------:R-:W-:Y:S02]  /*1740*/  ULDC UR4, c[0x0][0x28c] ;  /* 0x0000a30000047ab9 */ /* 0x000fe40000000800 */
[----:B------:R-:W-:Y:S01]  /*1750*/  ISETP.LT.AND P1, PT, RZ, UR4, PT ;  /* 0x00000004ff007c0c */ /* 0x000fe2000bf21270 */
[----:B------:R-:W1:Y:S02]  /*1760*/  SYNCS.PHASECHK.TRANS64.TRYWAIT P0, [R95+UR42], R0 ;  /* 0x000000005f0075a7 */ /* 0x000e64000800016a */
[----:B-1-34-:R-:W-:Y:S10]  /*1770*/  @!P0 BRA `(.L_x_19) ;  /* 0x0000006000b88947 */ /* 0x01aff40003800000 */
.L_x_189:
[----:B------:R-:W-:Y:S05]  /*1780*/  @P1 BRA `(.L_x_20) ;  /* 0x0000000000401947 */ /* 0x000fea0003800000 */
[----:B-1----:R-:W-:Y:S01]  /*1790*/  MOV R0, 0x0 ;  /* 0x0000000000007802 */ /* 0x002fe20000000f00 */
[----:B------:R-:W-:Y:S01]  /*17a0*/  ULDC.64 UR4, c[0x4][0x68] ;  /* 0x01001a0000047ab9 */ /* 0x000fe20000000a00 */
[----:B------:R-:W-:Y:S01]  /*17b0*/  ULDC.64 UR6, c[0x4][0x8] ;  /* 0x0100020000067ab9 */ /* 0x000fe20000000a00 */
[----:B------:R-:W-:Y:S01]  /*17c0*/  IMAD.U32 R4, RZ, RZ, UR4 ;  /* 0x00000004ff047e24 */ /* 0x000fe2000f8e00ff */
[----:B------:R1:W2:Y:S01]  /*17d0*/  LDC.64 R14, c[0x4][R0] ;  /* 0x01000000000e7b82 */ /* 0x0002a20000000a00 */
[----:B------:R-:W-:Y:S01]  /*17e0*/  IMAD.U32 R5, RZ, RZ, UR5 ;  /* 0x00000005ff057e24 */ /* 0x000fe2000f8e00ff */
[----:B------:R-:W-:Y:S01]  /*17f0*/  ULDC.64 UR4, c[0x4][0x70] ;  /* 0x01001c0000047ab9 */ /* 0x000fe20000000a00 */
[----:B------:R-:W-:Y:S02]  /*1800*/  IMAD.U32 R10, RZ, RZ, UR6 ;  /* 0x00000006ff0a7e24 */ /* 0x000fe4000f8e00ff */
[----:B------:R-:W-:Y:S02]  /*1810*/  IMAD.U32 R6, RZ, RZ, UR4 ;  /* 0x00000004ff067e24 */ /* 0x000fe4000f8e00ff */
[----:B------:R-:W-:-:S02]  /*1820*/  IMAD.U32 R7, RZ, RZ, UR5 ;  /* 0x00000005ff077e24 */ /* 0x000fc4000f8e00ff */
[----:B------:R-:W-:Y:S02]  /*1830*/  IMAD.U32 R11, RZ, RZ, UR7 ;  /* 0x00000007ff0b7e24 */ /* 0x000fe4000f8e00ff */
[----:B------:R-:W-:Y:S02]  /*1840*/  IMAD.MOV.U32 R8, RZ, RZ, 0x1e1 ;  /* 0x000001e1ff087424 */ /* 0x000fe400078e00ff */
[----:B0-----:R-:W-:Y:S02]  /*1850*/  IMAD.MOV.U32 R12, RZ, RZ, 0x1 ;  /* 0x00000001ff0c7424 */ /* 0x001fe400078e00ff */
[----:B-1----:R-:W-:-:S07]  /*1860*/  IMAD.MOV.U32 R13, RZ, RZ, RZ ;  /* 0x000000ffff0d7224 */ /* 0x002fce00078e00ff */
[----:B------:R-:W-:-:S07]  /*1870*/  LEPC R20, `(.L_x_20) ;  /* 0x000000001014794e */ /* 0x000fce0000000000 */
[----:B--2--5:R-:W-:Y:S05]  /*1880*/  CALL.ABS.NOINC R14 ;  /* 0x000000000e007343 */ /* 0x024fea0003c00000 */
.L_x_20:
[----:B------:R-:W-:-:S13]  /*1890*/  ISETP.NE.AND P0, PT, R102, 0x3, PT ;  /* 0x000000036600780c */ /* 0x000fda0003f05270 */
[----:B------:R-:W-:Y:S05]  /*18a0*/  @!P0 BRA `(.L_x_21) ;  /* 0x0000000000048947 */ /* 0x000fea0003800000 */
[----:B------:R-:W-:Y:S01]  /*18b0*/  BPT.TRAP 0x1 ;  /* 0x000000040000795c */ /* 0x000fe20000300000 */
.L_x_21:
[----:B------:R-:W-:Y:S02]  /*18c0*/  IMAD.U32 R3, RZ, RZ, UR38 ;  /* 0x00000026ff037e24 */ /* 0x000fe4000f8e00ff */
[----:B-1----:R-:W-:-:S03]  /*18d0*/  IMAD.U32 R0, RZ, RZ, UR39 ;  /* 0x00000027ff007e24 */ /* 0x002fc6000f8e00ff */
[----:B------:R-:W-:Y:S02]  /*18e0*/  LEA R3, R3, UR41, 0x3 ;  /* 0x0000002903037c11 */ /* 0x000fe4000f8e18ff */
[----:B------:R-:W-:-:S04]  /*18f0*/  SHF.L.U32 R0, R0, 0x1f, RZ ;  /* 0x0000001f00007819 */ /* 0x000fc800000006ff */
[----:B------:R1:W2:Y:S01]  /*1900*/  SYNCS.PHASECHK.TRANS64.TRYWAIT P1, [R3+URZ], R0 ;  /* 0x00000000030075a7 */ /* 0x0002a2000802017f */
[----:B------:R-:W-:Y:S05]  /*1910*/  @!P0 BRA `(.L_x_22) ;  /* 0x0000000000048947 */ /* 0x000fea0003800000 */
[----:B------:R-:W-:Y:S01]  /*1920*/  BPT.TRAP 0x1 ;  /* 0x000000040000795c */ /* 0x000fe20000300000 */
.L_x_22:
[----:B--2---:R-:W-:Y:S05]  /*1930*/  @P1 BRA `(.L_x_23) ;  /* 0x0000000000081947 */ /* 0x004fea0003800000 */
[----:B------:R-:W2:Y:S02]  /*1940*/  SYNCS.PHASECHK.TRANS64.TRYWAIT P1, [R3+URZ], R0 ;  /* 0x00000000030075a7 */ /* 0x000ea4000802017f */
[----:B--2---:R-:W-:Y:S05]  /*1950*/  @!P1 BRA `(.L_x_24) ;  /* 0x0000006000549947 */ /* 0x004fea0003800000 */
.L_x_23:
[----:B------:R-:W-:Y:S05]  /*1960*/  WARPSYNC.ALL ;  /* 0x0000000000007948 */ /* 0x000fea0003800000 */
[----:B------:R-:W-:Y:S01]  /*1970*/  ULEA UR4, UR38, UR44, 0x8 ;  /* 0x0000002c26047291 */ /* 0x000fe2000f8e403f */
[----:B------:R-:W-:Y:S01]  /*1980*/  WARPGROUP.ARRIVE ;  /* 0x00000000000079c5 */ /* 0x000fe20000000000 */
[----:B------:R-:W-:Y:S01]  /*1990*/  ULEA UR6, UR38, UR45, 0x9 ;  /* 0x0000002d26067291 */ /* 0x000fe2000f8e483f */
[----:B-12---:R-:W-:Y:S01]  /*19a0*/  IMAD.U32 R0, RZ, RZ, UR43 ;  /* 0x0000002bff007e24 */ /* 0x006fe2000f8e00ff */
[----:B------:R-:W-:Y:S01]  /*19b0*/  UMOV UR5, 0x80000020 ;  /* 0x8000002000057882 */ /* 0x000fe20000000000 */
[----:B------:R-:W-:-:S03]  /*19c0*/  UMOV UR7, 0x80000020 ;  /* 0x8000002000077882 */ /* 0x000fc60000000000 */
[----:B------:R-:W-:-:S03]  /*19d0*/  ISETP.GE.AND P1, PT, R0, 0x1, PT ;  /* 0x000000010000780c */ /* 0x000fc60003f26270 */
[----:B------:R-:W-:Y:S01]  /*19e0*/  HGMMA.64x128x16.F32.BF16 R24, gdesc[UR4], RZ, !UPT, gsb0 ;  /* 0x01e00000041879f0 */ /* 0x000fe2000c0018ff */
[----:B------:R-:W-:Y:S02]  /*19f0*/  UIADD3 UR4, UR4, 0x2, URZ ;  /* 0x0000000204047890 */ /* 0x000fe4000fffe03f */
[----:B------:R-:W-:Y:S01]  /*1a00*/  UIADD3 UR6, UR6, 0x2, URZ ;  /* 0x0000000206067890 */ /* 0x000fe2000fffe03f */
[----:B------:R-:W-:Y:S01]  /*1a10*/  UMOV UR5, 0x80000020 ;  /* 0x8000002000057882 */ /* 0x000fe20000000000 */
[----:B------:R-:W-:Y:S01]  /*1a20*/  UMOV UR7, 0x80000020 ;  /* 0x8000002000077882 */ /* 0x000fe20000000000 */
[----:B------:R-:W-:Y:S02]  /*1a30*/  WARPGROUP.DEPBAR.LE gsb0, 0x0 ;  /* 0x00008000000079c5 */ /* 0x000fe40000010000 */
[----:B------:R-:W-:-:S06]  /*1a40*/  WARPGROUP.ARRIVE ;  /* 0x00000000000079c5 */ /* 0x000fcc0000000000 */
[----:B------:R-:W-:Y:S03]  /*1a50*/  HGMMA.64x128x16.F32.BF16 R24, gdesc[UR4], R24, gsb0 ;  /* 0x01e00000041879f0 */ /* 0x000fe60008001818 */
[----:B------:R-:W-:Y:S02]  /*1a60*/  WARPGROUP.DEPBAR.LE gsb0, 0x0 ;  /* 0x00008000000079c5 */ /* 0x000fe40000010000 */
[----:B------:R-:W-:Y:S05]  /*1a70*/  @!P1 BRA `(.L_x_25) ;  /* 0x0000000000d49947 */ /* 0x000fea0003800000 */
[----:B------:R-:W-:Y:S01]  /*1a80*/  UIADD3 UR4, UR38, 0x1, URZ ;  /* 0x0000000126047890 */ /* 0x000fe2000fffe03f */
[----:B------:R-:W-:Y:S02]  /*1a90*/  IMAD.U32 R0, RZ, RZ, UR43 ;  /* 0x0000002bff007e24 */ /* 0x000fe4000f8e00ff */
[----:B------:R-:W-:Y:S01]  /*1aa0*/  IMAD.U32 R3, RZ, RZ, UR38 ;  /* 0x00000026ff037e24 */ /* 0x000fe2000f8e00ff */
[----:B------:R-:W-:-:S04]  /*1ab0*/  UISETP.NE.AND UP0, UPT, UR4, 0x5, UPT ;  /* 0x000000050400788c */ /* 0x000fc8000bf05270 */
[----:B------:R-:W-:Y:S02]  /*1ac0*/  USEL UR5, URZ, 0x1, UP0 ;  /* 0x000000013f057887 */ /* 0x000fe40008000000 */
[----:B------:R-:W-:Y:S02]  /*1ad0*/  USEL UR8, UR4, URZ, UP0 ;  /* 0x0000003f04087287 */ /* 0x000fe40008000000 */
[----:B------:R-:W-:-:S06]  /*1ae0*/  ULOP3.LUT UR5, UR39, UR5, URZ, 0x3c, !UPT ;  /* 0x0000000527057292 */ /* 0x000fcc000f8e3c3f */
[----:B------:R-:W-:-:S07]  /*1af0*/  IMAD.U32 R6, RZ, RZ, UR5 ;  /* 0x00000005ff067e24 */ /* 0x000fce000f8e00ff */
.L_x_32:
[----:B------:R-:W-:Y:S05]  /*1b00*/  @!P0 BRA `(.L_x_26) ;  /* 0x0000000000048947 */ /* 0x000fea0003800000 */
[----:B------:R-:W-:Y:S01]  /*1b10*/  BPT.TRAP 0x1 ;  /* 0x000000040000795c */ /* 0x000fe20000300000 */
.L_x_26:
[----:B------:R-:W-:Y:S01]  /*1b20*/  ULEA UR4, UR8, UR41, 0x3 ;  /* 0x0000002908047291 */ /* 0x000fe2000f8e183f */
[----:B------:R-:W-:-:S08]  /*1b30*/  SHF.L.U32 R4, R6, 0x1f, RZ ;  /* 0x0000001f06047819 */ /* 0x000fd000000006ff */
[----:B------:R1:W2:Y:S01]  /*1b40*/  SYNCS.PHASECHK.TRANS64.TRYWAIT P1, [UR4], R4 ;  /* 0x00000004ff0075a7 */ /* 0x0002a20008020144 */
[----:B------:R-:W-:Y:S05]  /*1b50*/  @!P0 BRA `(.L_x_27) ;  /* 0x0000000000048947 */ /* 0x000fea0003800000 */
[----:B------:R-:W-:Y:S01]  /*1b60*/  BPT.TRAP 0x1 ;  /* 0x000000040000795c */ /* 0x000fe20000300000 */
.L_x_27:
[----:B--2---:R-:W-:Y:S05]  /*1b70*/  @P1 BRA `(.L_x_28) ;  /* 0x0000000000081947 */ /* 0x004fea0003800000 */
[----:B------:R-:W2:Y:S02]  /*1b80*/  SYNCS.PHASECHK.TRANS64.TRYWAIT P1, [UR4], R4 ;  /* 0x00000004ff0075a7 */ /* 0x000ea40008020144 */
[----:B--2---:R-:W-:Y:S05]  /*1b90*/  @!P1 BRA `(.L_x_29) ;  /* 0x0000005c00d89947 */ /* 0x004fea0003800000 */
.L_x_28:
[----:B------:R-:W-:Y:S01]  /*1ba0*/  ULEA UR4, UR8, UR44, 0x8 ;  /* 0x0000002c08047291 */ /* 0x000fe2000f8e403f */
[----:B------:R-:W-:Y:S01]  /*1bb0*/  WARPGROUP.ARRIVE ;  /* 0x00000000000079c5 */ /* 0x000fe20000000000 */
[----:B------:R-:W-:Y:S01]  /*1bc0*/  ULEA UR6, UR8, UR45, 0x9 ;  /* 0x0000002d08067291 */ /* 0x000fe2000f8e483f */
[----:B------:R-:W-:Y:S01]  /*1bd0*/  UMOV UR5, 0x80000020 ;  /* 0x8000002000057882 */ /* 0x000fe20000000000 */
[----:B------:R-:W-:-:S07]  /*1be0*/  UMOV UR7, 0x80000020 ;  /* 0x8000002000077882 */ /* 0x000fce0000000000 */
[----:B------:R-:W-:Y:S01]  /*1bf0*/  HGMMA.64x128x16.F32.BF16 R24, gdesc[UR4], R24, gsb0 ;  /* 0x01e00000041879f0 */ /* 0x000fe20008001818 */
        /* <DEDUP_REMOVED lines=9> */
[----:B------:R-:W-:Y:S01]  /*1c90*/  BPT.TRAP 0x1 ;  /* 0x000000040000795c */ /* 0x000fe20000300000 */
.L_x_30:
[----:B------:R-:W-:-:S13]  /*1ca0*/  ISETP.NE.AND P1, PT, R89, RZ, PT ;  /* 0x000000ff5900720c */ /* 0x000fda0003f25270 */
[----:B-12---:R-:W-:-:S05]  /*1cb0*/  @P1 LEA R4, R3, UR41, 0x3 ;  /* 0x0000002903041c11 */ /* 0x006fca000f8e18ff */
[----:B------:R-:W-:-:S05]  /*1cc0*/  @P1 VIADD R5, R4, 0x28 ;  /* 0x0000002804051836 */ /* 0x000fca0000000000 */
[----:B------:R-:W-:-:S04]  /*1cd0*/  @P1 PRMT R5, R88, 0x654, R5 ;  /* 0x0000065458051816 */ /* 0x000fc80000000005 */
[----:B------:R1:W-:Y:S01]  /*1ce0*/  @P1 SYNCS.ARRIVE.TRANS64.RED.A1T0 RZ, [R5+URZ], RZ ;  /* 0x000000ff05ff19a7 */ /* 0x0003e2000810043f */
[----:B------:R-:W-:-:S13]  /*1cf0*/  ISETP.GT.U32.AND P1, PT, R16, 0x1, PT ;  /* 0x000000011000780c */ /* 0x000fda0003f24070 */
[----:B-1----:R-:W-:Y:S05]  /*1d00*/  @P1 BRA `(.L_x_31) ;  /* 0x0000000000041947 */ /* 0x002fea0003800000 */
[----:B------:R-:W-:Y:S01]  /*1d10*/  BPT.TRAP 0x1 ;  /* 0x000000040000795c */ /* 0x000fe20000300000 */
.L_x_31:
[----:B------:R-:W-:Y:S01]  /*1d20*/  UIADD3 UR8, UR8, 0x1, URZ ;  /* 0x0000000108087890 */ /* 0x000fe2000fffe03f */
[C---:B------:R-:W-:Y:S01]  /*1d30*/  ISETP.GT.AND P2, PT, R0.reuse, 0x1, PT ;  /* 0x000000010000780c */ /* 0x040fe20003f44270 */
[----:B------:R-:W-:Y:S02]  /*1d40*/  VIADD R3, R3, 0x1 ;  /* 0x0000000103037836 */ /* 0x000fe40000000000 */
[----:B------:R-:W-:Y:S01]  /*1d50*/  UISETP.NE.AND UP0, UPT, UR8, 0x5, UPT ;  /* 0x000000050800788c */ /* 0x000fe2000bf05270 */
[----:B------:R-:W-:Y:S02]  /*1d60*/  VIADD R0, R0, 0xffffffff ;  /* 0xffffffff00007836 */ /* 0x000fe40000000000 */
[C---:B------:R-:W-:Y:S01]  /*1d70*/  ISETP.NE.AND P1, PT, R3.reuse, 0x5, PT ;  /* 0x000000050300780c */ /* 0x040fe20003f25270 */
[----:B------:R-:W-:Y:S02]  /*1d80*/  USEL UR4, URZ, 0x1, UP0 ;  /* 0x000000013f047887 */ /* 0x000fe40008000000 */
[----:B------:R-:W-:Y:S01]  /*1d90*/  USEL UR8, UR8, URZ, UP0 ;  /* 0x0000003f08087287 */ /* 0x000fe20008000000 */
[----:B------:R-:W-:-:S03]  /*1da0*/  SEL R3, R3, RZ, P1 ;  /* 0x000000ff03037207 */ /* 0x000fc60000800000 */
[----:B------:R-:W-:Y:S01]  /*1db0*/  LOP3.LUT R6, R6, UR4, RZ, 0x3c, !PT ;  /* 0x0000000406067c12 */ /* 0x000fe2000f8e3cff */
[----:B------:R-:W-:Y:S07]  /*1dc0*/  @P2 BRA `(.L_x_32) ;  /* 0xfffffffc004c2947 */ /* 0x000fee000383ffff */
.L_x_25:
[----:B------:R-:W1:Y:S01]  /*1dd0*/  LDC R0, c[0x0][0x28c] ;  /* 0x0000a300ff007b82 */ /* 0x000e620000000800 */
[----:B------:R2:W-:Y:S01]  /*1de0*/  SYNCS.ARRIVE.TRANS64.A1T0 RZ, [R96+UR47], RZ ;  /* 0x000000ff60ff79a7 */ /* 0x0005e2000810002f */
[----:B-1----:R-:W-:-:S13]  /*1df0*/  ISETP.GE.AND P1, PT, R0, 0x1, PT ;  /* 0x000000010000780c */ /* 0x002fda0003f26270 */
[----:B--2---:R-:W-:Y:S05]  /*1e00*/  @!P1 BRA `(.L_x_33) ;  /* 0x0000000000449947 */ /* 0x004fea0003800000 */
[----:B------:R-:W-:Y:S05]  /*1e10*/  @!P0 BRA `(.L_x_34) ;  /* 0x0000000000048947 */ /* 0x000fea0003800000 */
[----:B------:R-:W-:Y:S01]  /*1e20*/  BPT.TRAP 0x1 ;  /* 0x000000040000795c */ /* 0x000fe20000300000 */
.L_x_34:
[----:B------:R-:W-:-:S13]  /*1e30*/  ISETP.NE.AND P0, PT, R89, RZ, PT ;  /* 0x000000ff5900720c */ /* 0x000fda0003f05270 */
[----:B------:R-:W-:-:S05]  /*1e40*/  VOTEU.ANY UP0, P0 ;  /* 0x00000000003f7886 */ /* 0x000fca0000000100 */
[----:B------:R-:W-:-:S06]  /*1e50*/  @UP0 UIADD3 UR4, UR43, UR38, URZ ;  /* 0x000000262b040290 */ /* 0x000fcc000fffe03f */
[----:B------:R-:W-:Y:S02]  /*1e60*/  IMAD.U32 R4, RZ, RZ, UR4 ;  /* 0x00000004ff047e24 */ /* 0x000fe4000f8e00ff */
[----:B------:R-:W-:Y:S02]  /*1e70*/  IMAD.U32 R3, RZ, RZ, UR4 ;  /* 0x00000004ff037e24 */ /* 0x000fe4000f8e00ff */
[----:B------:R-:W-:-:S05]  /*1e80*/  @P0 IMAD.WIDE.U32 R4, R4, -0x33333333, RZ ;  /* 0xcccccccd04040825 */ /* 0x000fca00078e00ff */
[----:B------:R-:W-:-:S05]  /*1e90*/  @P0 SHF.R.U32.HI R0, RZ, 0x2, R5 ;  /* 0x00000002ff000819 */ /* 0x000fca0000011605 */
[----:B------:R-:W-:-:S05]  /*1ea0*/  @P0 IMAD R0, R0, -0x5, R3 ;  /* 0xfffffffb00000824 */ /* 0x000fca00078e0203 */
[----:B------:R-:W-:-:S05]  /*1eb0*/  @P0 LEA R0, R0, UR41, 0x3 ;  /* 0x0000002900000c11 */ /* 0x000fca000f8e18ff */
[----:B------:R-:W-:-:S05]  /*1ec0*/  @P0 VIADD R3, R0, 0x28 ;  /* 0x0000002800030836 */ /* 0x000fca0000000000 */
[----:B------:R-:W-:-:S04]  /*1ed0*/  @P0 PRMT R3, R88, 0x654, R3 ;  /* 0x0000065458030816 */ /* 0x000fc80000000003 */
[----:B------:R1:W-:Y:S01]  /*1ee0*/  @P0 SYNCS.ARRIVE.TRANS64.RED.A1T0 RZ, [R3+URZ], RZ ;  /* 0x000000ff03ff09a7 */ /* 0x0003e2000810043f */
[----:B------:R-:W-:-:S13]  /*1ef0*/  ISETP.GT.U32.AND P0, PT, R16, 0x1, PT ;  /* 0x000000011000780c */ /* 0x000fda0003f04070 */
[----:B-1----:R-:W-:Y:S05]  /*1f00*/  @P0 BRA `(.L_x_33) ;  /* 0x0000000000040947 */ /* 0x002fea0003800000 */
[----:B------:R-:W-:Y:S01]  /*1f10*/  BPT.TRAP 0x1 ;  /* 0x000000040000795c */ /* 0x000fe20000300000 */
.L_x_33:
[----:B------:R-:W-:Y:S01]  /*1f20*/  SHF.L.U32 R0, R103, 0x1f, RZ ;  /* 0x0000001f67007819 */ /* 0x000fe200000006ff */
[----:B------:R-:W-:Y:S01]  /*1f30*/  UIADD3 UR38, UR46, UR38, URZ ;  /* 0x000000262e267290 */ /* 0x000fe2000fffe03f */
[----:B------:R-:W1:Y:S01]  /*1f40*/  LDC R9, c[0x0][0x288] ;  /* 0x0000a200ff097b82 */ /* 0x000e620000000800 */
[----:B------:R-:W-:Y:S01]  /*1f50*/  UISETP.GE.U32.AND UP1, UPT, UR46, 0x5, UPT ;  /* 0x000000052e00788c */ /* 0x000fe2000bf26070 */
[----:B------:R-:W-:Y:S01]  /*1f60*/  IMAD.SHL.U32 R10, R94, 0x2, RZ ;  /* 0x000000025e0a7824 */ /* 0x000fe200078e00ff */
[----:B------:R-:W-:Y:S02]  /*1f70*/  UISETP.GT.U32.AND UP0, UPT, UR38, 0x4, UPT ;  /* 0x000000042600788c */ /* 0x000fe4000bf04070 */
[----:B------:R-:W-:Y:S02]  /*1f80*/  UIMAD.WIDE.U32 UR4, UR38, -0x33333333, URZ ;  /* 0xcccccccd260478a5 */ /* 0x000fe4000f8e003f */
[----:B------:R-:W-:Y:S01]  /*1f90*/  UISETP.LT.U32.AND UP0, UPT, UR46, 0x5, UP0 ;  /* 0x000000052e00788c */ /* 0x000fe20008701070 */
[----:B------:R-:W2:Y:S01]  /*1fa0*/  SYNCS.PHASECHK.TRANS64.TRYWAIT P0, [R95+UR42+0x10], R0 ;  /* 0x000010005f0075a7 */ /* 0x000ea2000800016a */
[----:B------:R-:W-:Y:S01]  /*1fb0*/  USHF.R.U32.HI UR4, URZ, 0x2, UR5 ;  /* 0x000000023f047899 */ /* 0x000fe20008011605 */
[----:B------:R-:W-:Y:S01]  /*1fc0*/  SHF.R.S32.HI R11, RZ, 0x1f, R10 ;  /* 0x0000001fff0b7819 */ /* 0x000fe2000001140a */
[----:B------:R-:W-:-:S02]  /*1fd0*/  USEL UR6, URZ, 0x1, !UP0 ;  /* 0x000000013f067887 */ /* 0x000fc4000c000000 */
[----:B------:R-:W-:Y:S02]  /*1fe0*/  UIMAD UR38, UR4, -0x5, UR38 ;  /* 0xfffffffb042678a4 */ /* 0x000fe4000f8e0226 */
[----:B------:R-:W-:-:S04]  /*1ff0*/  ULOP3.LUT UR39, UR39, UR6, URZ, 0x3c, !UPT ;  /* 0x0000000627277292 */ /* 0x000fc8000f8e3c3f */
[----:B------:R-:W-:Y:S01]  /*2000*/  @UP1 ULOP3.LUT UR39, UR39, 0x1, UR4, 0x78, !UPT ;  /* 0x0000000127271892 */ /* 0x000fe2000f8e7804 */
[----:B-12---:R-:W-:Y:S11]  /*2010*/  @!P0 BRA `(.L_x_35) ;  /* 0x0000005800d08947 */ /* 0x006ff60003800000 */
.L_x_190:
[----:B-1----:R-:W-:Y:S01]  /*2020*/  IMAD.SHL.U32 R0, R19, 0x40, RZ ;  /* 0x0000004013007824 */ /* 0x002fe200078e00ff */
[----:B------:R-:W-:Y:S01]  /*2030*/  ULDC UR6, c[0x0][0x284] ;  /* 0x0000a10000067ab9 */ /* 0x000fe20000000800 */
[----:B------:R-:W-:Y:S01]  /*2040*/  IMAD.SHL.U32 R20, R22, 0x80, RZ ;  /* 0x0000008016147824 */ /* 0x000fe200078e00ff */
[----:B0-----:R-:W-:Y:S01]  /*2050*/  SHF.R.S32.HI R13, RZ, 0x1f, R2 ;  /* 0x0000001fff0d7819 */ /* 0x001fe20000011402 */
[----:B------:R-:W-:Y:S01]  /*2060*/  ULDC.64 UR4, c[0x0][0x5d0] ;  /* 0x0001740000047ab9 */ /* 0x000fe20000000a00 */
[----:B------:R-:W-:Y:S01]  /*2070*/  ISETP.GE.AND P0, PT, R0, UR6, PT ;  /* 0x0000000600007c0c */ /* 0x000fe2000bf06270 */
[----:B------:R-:W-:Y:S01]  /*2080*/  IMAD.WIDE.U32 R4, R2, UR4, R10 ;  /* 0x0000000402047c25 */ /* 0x000fe2000f8e000a */
[----:B------:R-:W-:Y:S02]  /*2090*/  SHF.R.S32.HI R21, RZ, 0x1f, R20 ;  /* 0x0000001fff157819 */ /* 0x000fe40000011414 */
[C---:B------:R-:W-:Y:S01]  /*20a0*/  ISETP.GE.OR P0, PT, R20.reuse, R9, P0 ;  /* 0x000000091400720c */ /* 0x040fe20000706670 */
[----:B------:R-:W-:Y:S01]  /*20b0*/  IMAD R3, R13, UR4, RZ ;  /* 0x000000040d037c24 */ /* 0x000fe2000f8e02ff */
[----:B------:R-:W-:-:S03]  /*20c0*/  IADD3 R4, P1, R20, R4, RZ ;  /* 0x0000000414047210 */ /* 0x000fc60007f3e0ff */
[----:B------:R-:W-:-:S05]  /*20d0*/  IMAD R3, R2, UR5, R3 ;  /* 0x0000000502037c24 */ /* 0x000fca000f8e0203 */
[----:B------:R-:W-:-:S03]  /*20e0*/  IADD3.X R5, R21, R5, R3, P1, !PT ;  /* 0x0000000515057210 */ /* 0x000fc60000ffe403 */
[----:B------:R-:W-:Y:S05]  /*20f0*/  @P0 BRA `(.L_x_36) ;  /* 0x0000004000300947 */ /* 0x000fea0003800000 */
[----:B------:R-:W0:Y:S01]  /*2100*/  LDC.64 R6, c[0x0][0x5c8] ;  /* 0x00017200ff067b82 */ /* 0x000e220000000a00 */
[----:B-----5:R-:W-:Y:S01]  /*2110*/  FSETP.NEU.AND P0, PT, R91, RZ, PT ;  /* 0x000000ff5b00720b */ /* 0x020fe20003f0d000 */
[----:B------:R-:W-:Y:S01]  /*2120*/  IMAD R3, R94, -0x2, R9 ;  /* 0xfffffffe5e037824 */ /* 0x000fe200078e0209 */
[----:B------:R-:W-:Y:S01]  /*2130*/  BSSY B0, `(.L_x_36) ;  /* 0x0000408000007945 */ /* 0x000fe20003800000 */
[----:B------:R-:W-:-:S04]  /*2140*/  IMAD.WIDE R104, R19, 0x40, R92 ;  /* 0x0000004013687825 */ /* 0x000fc800078e025c */
[----:B------:R-:W-:Y:S02]  /*2150*/  IMAD.IADD R3, R3, 0x1, -R20 ;  /* 0x0000000103037824 */ /* 0x000fe400078e0a14 */
[----:B------:R-:W-:-:S03]  /*2160*/  IMAD.IADD R0, R99, 0x1, -R0 ;  /* 0x0000000163007824 */ /* 0x000fc600078e0a00 */
[----:B------:R-:W-:-:S04]  /*2170*/  ISETP.GT.AND P2, PT, R3, RZ, PT ;  /* 0x000000ff0300720c */ /* 0x000fc80003f44270 */
[----:B------:R-:W-:Y:S01]  /*2180*/  ISETP.GT.AND P1, PT, R0, RZ, P2 ;  /* 0x000000ff0000720c */ /* 0x000fe20001724270 */
[-C--:B0-----:R-:W-:Y:S02]  /*2190*/  IMAD R8, R105, R6.reuse, RZ ;  /* 0x0000000669087224 */ /* 0x081fe400078e02ff */
[----:B------:R-:W-:-:S04]  /*21a0*/  IMAD.WIDE.U32 R106, R104, R6, R4 ;  /* 0x00000006686a7225 */ /* 0x000fc800078e0004 */
[----:B------:R-:W-:-:S04]  /*21b0*/  IMAD R5, R104, R7, R8 ;  /* 0x0000000768057224 */ /* 0x000fc800078e0208 */
[----:B------:R-:W-:Y:S01]  /*21c0*/  IMAD.IADD R9, R107, 0x1, R5 ;  /* 0x000000016b097824 */ /* 0x000fe200078e0205 */
[----:B------:R-:W-:Y:S06]  /*21d0*/  @!P0 BRA `(.L_x_37) ;  /* 0x0000002c00248947 */ /* 0x000fec0003800000 */
[----:B------:R-:W0:Y:S01]  /*21e0*/  LDC.64 R108, c[0x0][0x5b8] ;  /* 0x00016e00ff6c7b82 */ /* 0x000e220000000a00 */
[----:B------:R-:W-:-:S07]  /*21f0*/  ULDC.64 UR4, c[0x0][0x5c0] ;  /* 0x0001700000047ab9 */ /* 0x000fce0000000a00 */
[----:B------:R-:W1:Y:S08]  /*2200*/  LDC.64 R110, c[0x0][0x5b0] ;  /* 0x00016c00ff6e7b82 */ /* 0x000e700000000a00 */
[----:B------:R-:W2:Y:S01]  /*2210*/  LDC.64 R112, c[0x0][0x5a8] ;  /* 0x00016a00ff707b82 */ /* 0x000ea20000000a00 */
[-C--:B0-----:R-:W-:Y:S02]  /*2220*/  IMAD R8, R13, R108.reuse, RZ ;  /* 0x0000006c0d087224 */ /* 0x081fe400078e02ff */
[----:B------:R-:W-:-:S04]  /*2230*/  IMAD.WIDE.U32 R4, R2, R108, R10 ;  /* 0x0000006c02047225 */ /* 0x000fc800078e000a */
[----:B------:R-:W-:Y:S01]  /*2240*/  IMAD R107, R2, R109, R8 ;  /* 0x0000006d026b7224 */ /* 0x000fe200078e0208 */
[----:B------:R-:W-:Y:S01]  /*2250*/  IADD3 R12, P0, R20, R4, RZ ;  /* 0x00000004140c7210 */ /* 0x000fe20007f1e0ff */
[----:B-1----:R-:W-:-:S03]  /*2260*/  IMAD R4, R105, R110, RZ ;  /* 0x0000006e69047224 */ /* 0x002fc600078e02ff */
[----:B------:R-:W-:Y:S01]  /*2270*/  IADD3.X R13, R21, R5, R107, P0, !PT ;  /* 0x00000005150d7210 */ /* 0x000fe200007fe46b */
[C---:B------:R-:W-:Y:S02]  /*2280*/  IMAD R109, R104.reuse, R111, R4 ;  /* 0x0000006f686d7224 */ /* 0x040fe400078e0204 */
[----:B------:R-:W-:-:S04]  /*2290*/  IMAD.WIDE.U32 R4, R104, R110, R12 ;  /* 0x0000006e68047225 */ /* 0x000fc800078e000c */
[----:B------:R-:W-:Y:S01]  /*22a0*/  IMAD.IADD R5, R5, 0x1, R109 ;  /* 0x0000000105057824 */ /* 0x000fe200078e026d */
[----:B--2---:R-:W-:-:S04]  /*22b0*/  LEA R14, P0, R4, R112, 0x1 ;  /* 0x00000070040e7211 */ /* 0x004fc800078008ff */
[----:B------:R-:W-:-:S05]  /*22c0*/  LEA.HI.X R15, R4, R113, R5, 0x1, P0 ;  /* 0x00000071040f7211 */ /* 0x000fca00000f0c05 */
[----:B------:R-:W2:Y:S01]  /*22d0*/  @P1 LDG.E.LTC128B.U16 R19, desc[UR36][R14.64] ;  /* 0x000000240e131981 */ /* 0x000ea2000c1e1520 */
[----:B------:R-:W-:Y:S01]  /*22e0*/  IMAD.WIDE.U32 R4, R104, R110, R20 ;  /* 0x0000006e68047225 */ /* 0x000fe200078e0014 */
[----:B------:R-:W-:Y:S02]  /*22f0*/  BSSY B1, `(.L_x_38) ;  /* 0x0000015000017945 */ /* 0x000fe40003800000 */
[----:B------:R-:W-:-:S04]  /*2300*/  IADD3 R100, P0, R10, R4, RZ ;  /* 0x000000040a647210 */ /* 0x000fc80007f1e0ff */
[----:B------:R-:W-:Y:S02]  /*2310*/  IADD3.X R101, R11, R109, R5, P0, !PT ;  /* 0x0000006d0b657210 */ /* 0x000fe400007fe405 */
[----:B------:R-:W-:Y:S01]  /*2320*/  LEA R8, P0, R106, UR4, 0x1 ;  /* 0x000000046a087c11 */ /* 0x000fe2000f8008ff */
[----:B------:R-:W-:-:S03]  /*2330*/  IMAD.WIDE.U32 R100, R2, R108, R100 ;  /* 0x0000006c02647225 */ /* 0x000fc600078e0064 */
[----:B------:R-:W-:Y:S02]  /*2340*/  LEA.HI.X R9, R106, UR5, R9, 0x1, P0 ;  /* 0x000000056a097c11 */ /* 0x000fe400080f0c09 */
[----:B------:R-:W-:-:S04]  /*2350*/  ISETP.GT.AND P0, PT, R3, 0x1, PT ;  /* 0x000000010300780c */ /* 0x000fc80003f04270 */
[----:B------:R-:W-:Y:S01]  /*2360*/  ISETP.GT.AND P3, PT, R0, RZ, P0 ;  /* 0x000000ff0000720c */ /* 0x000fe20000764270 */
[----:B--2---:R-:W-:-:S04]  /*2370*/  IMAD.U32 R4, R19, 0x10000, RZ ;  /* 0x0001000013047824 */ /* 0x004fc800078e00ff */
[----:B------:R-:W-:Y:S01]  /*2380*/  FMUL R5, R4, R91 ;  /* 0x0000005b04057220 */ /* 0x000fe20000400000 */
[----:B------:R-:W-:-:S03]  /*2390*/  LEA R4, P4, R100, R112, 0x1 ;  /* 0x0000007064047211 */ /* 0x000fc600078808ff */
[----:B------:R-:W-:-:S05]  /*23a0*/  FFMA R5, R24, R90, R5 ;  /* 0x0000005a18057223 */ /* 0x000fca0000000005 */
[----:B------:R-:W-:Y:S01]  /*23b0*/  F2FP.BF16.F32.PACK_AB R14, RZ, R5 ;  /* 0x00000005ff0e723e */ /* 0x000fe200000010ff */
[----:B------:R-:W-:-:S03]  /*23c0*/  IMAD.IADD R5, R107, 0x1, R101 ;  /* 0x000000016b057824 */ /* 0x000fc600078e0265 */
[----:B------:R-:W-:Y:S01]  /*23d0*/  PRMT R15, R14, 0x7610, R15 ;  /* 0x000076100e0f7816 */ /* 0x000fe2000000000f */
[----:B------:R-:W-:Y:S01]  /*23e0*/  IMAD.SHL.U32 R14, R110, 0x8, RZ ;  /* 0x000000086e0e7824 */ /* 0x000fe200078e00ff */
[----:B------:R-:W-:-:S03]  /*23f0*/  LEA.HI.X R5, R100, R113, R5, 0x1, P4 ;  /* 0x0000007164057211 */ /* 0x000fc600020f0c05 */
[----:B------:R0:W-:Y:S02]  /*2400*/  @P1 STG.E.U16 desc[UR36][R8.64], R15 ;  /* 0x0000000f08001986 */ /* 0x0001e4000c101524 */
[----:B0-----:R-:W-:Y:S01]  /*2410*/  SHF.L.U64.HI R15, R110, 0x3, R111 ;  /* 0x000000036e0f7819 */ /* 0x001fe2000001026f */
[----:B------:R-:W-:Y:S06]  /*2420*/  @!P3 BRA `(.L_x_39) ;  /* 0x000000000004b947 */ /* 0x000fec0003800000 */
[----:B------:R0:W5:Y:S02]  /*2430*/  LDG.E.LTC128B.U16 R19, desc[UR36][R4.64+0x2] ;  /* 0x0000022404137981 */ /* 0x000164000c1e1520 */
.L_x_39:
[----:B------:R-:W-:Y:S05]  /*2440*/  BSYNC B1 ;  /* 0x0000000000017941 */ /* 0x000fea0003800000 */
.L_x_38:
[----:B------:R-:W-:Y:S01]  /*2450*/  IMAD.WIDE.U32 R14, R104, R110, R14 ;  /* 0x0000006e680e7225 */ /* 0x000fe200078e000e */
[----:B------:R-:W-:-:S03]  /*2460*/  ISETP.GT.AND P2, PT, R0, 0x8, P2 ;  /* 0x000000080000780c */ /* 0x000fc60001744270 */
[----:B-----5:R-:W-:Y:S02]  /*2470*/  IMAD.U32 R22, R19, 0x10000, RZ ;  /* 0x0001000013167824 */ /* 0x020fe400078e00ff */
[----:B------:R-:W-:Y:S01]  /*2480*/  IMAD.IADD R109, R109, 0x1, R15 ;  /* 0x000000016d6d7824 */ /* 0x000fe200078e020f */
[----:B------:R-:W-:Y:S01]  /*2490*/  IADD3 R15, P1, R12, R14, RZ ;  /* 0x0000000e0c0f7210 */ /* 0x000fe20007f3e0ff */
[----:B------:R-:W-:-:S04]  /*24a0*/  FMUL R22, R22, R91 ;  /* 0x0000005b16167220 */ /* 0x000fc80000400000 */
[----:B------:R-:W-:Y:S01]  /*24b0*/  FFMA R22, R25, R90, R22 ;  /* 0x0000005a19167223 */ /* 0x000fe20000000016 */
[----:B------:R-:W-:Y:S01]  /*24c0*/  IMAD.X R24, R109, 0x1, R13, P1 ;  /* 0x000000016d187824 */ /* 0x000fe200008e060d */
[----:B------:R-:W-:-:S03]  /*24d0*/  LEA R12, P1, R15, R112, 0x1 ;  /* 0x000000700f0c7211 */ /* 0x000fc600078208ff */
[----:B------:R-:W-:Y:S02]  /*24e0*/  F2FP.BF16.F32.PACK_AB R22, RZ, R22 ;  /* 0x00000016ff16723e */ /* 0x000fe400000010ff */
[----:B------:R-:W-:-:S03]  /*24f0*/  LEA.HI.X R13, R15, R113, R24, 0x1, P1 ;  /* 0x000000710f0d7211 */ /* 0x000fc600008f0c18 */
[----:B------:R1:W-:Y:S04]  /*2500*/  @P3 STG.E.U16 desc[UR36][R8.64+0x2], R22 ;  /* 0x0000021608003986 */ /* 0x0003e8000c101524 */
[----:B------:R-:W2:Y:S01]  /*2510*/  @P2 LDG.E.LTC128B.U16 R19, desc[UR36][R12.64] ;  /* 0x000000240c132981 */ /* 0x000ea2000c1e1520 */
[----:B------:R-:W-:Y:S01]  /*2520*/  IADD3 R14, P1, P3, R10, R14, R20 ;  /* 0x0000000e0a0e7210 */ /* 0x000fe20007b3e014 */
[----:B------:R-:W-:Y:S01]  /*2530*/  BSSY B1, `(.L_x_40) ;  /* 0x0000011000017945 */ /* 0x000fe20003800000 */
[----:B------:R-:W-:Y:S02]  /*2540*/  SHF.L.U64.HI R7, R6, 0x4, R7 ;  /* 0x0000000406077819 */ /* 0x000fe40000010207 */
[----:B------:R-:W-:Y:S02]  /*2550*/  IADD3.X R15, R11, R109, R21, P1, P3 ;  /* 0x0000006d0b0f7210 */ /* 0x000fe40000fe6415 */
[----:B------:R-:W-:Y:S01]  /*2560*/  ISETP.GT.AND P0, PT, R0, 0x8, P0 ;  /* 0x000000080000780c */ /* 0x000fe20000704270 */
[----:B------:R-:W-:-:S04]  /*2570*/  IMAD.WIDE.U32 R14, R2, R108, R14 ;  /* 0x0000006c020e7225 */ /* 0x000fc800078e000e */
[----:B------:R-:W-:Y:S02]  /*2580*/  IMAD.IADD R2, R107, 0x1, R15 ;  /* 0x000000016b027824 */ /* 0x000fe400078e020f */
[----:B--2---:R-:W-:-:S04]  /*2590*/  IMAD.U32 R10, R19, 0x10000, RZ ;  /* 0x00010000130a7824 */ /* 0x004fc800078e00ff */
[----:B------:R-:W-:Y:S01]  /*25a0*/  FMUL R11, R10, R91 ;  /* 0x0000005b0a0b7220 */ /* 0x000fe20000400000 */
[----:B------:R-:W-:Y:S02]  /*25b0*/  LEA R10, P1, R6, R8, 0x4 ;  /* 0x00000008060a7211 */ /* 0x000fe400078220ff */
[----:B------:R-:W-:Y:S01]  /*25c0*/  LEA R6, P3, R14, R112, 0x1 ;  /* 0x000000700e067211 */ /* 0x000fe200078608ff */
[----:B------:R-:W-:-:S05]  /*25d0*/  FFMA R11, R26, R90, R11 ;  /* 0x0000005a1a0b7223 */ /* 0x000fca000000000b */
[----:B------:R-:W-:Y:S01]  /*25e0*/  F2FP.BF16.F32.PACK_AB R12, RZ, R11 ;  /* 0x0000000bff0c723e */ /* 0x000fe200000010ff */
[----:B------:R-:W-:Y:S01]  /*25f0*/  IMAD.X R11, R7, 0x1, R9, P1 ;  /* 0x00000001070b7824 */ /* 0x000fe200008e0609 */
[----:B------:R-:W-:-:S04]  /*2600*/  LEA.HI.X R7, R14, R113, R2, 0x1, P3 ;  /* 0x000000710e077211 */ /* 0x000fc800018f0c02 */
[----:B------:R1:W-:Y:S01]  /*2610*/  @P2 STG.E.U16 desc[UR36][R10.64], R12 ;  /* 0x0000000c0a002986 */ /* 0x0003e2000c101524 */
[----:B------:R-:W-:Y:S05]  /*2620*/  @!P0 BRA `(.L_x_41) ;  /* 0x0000000000048947 */ /* 0x000fea0003800000 */
[----:B------:R2:W5:Y:S02]  /*2630*/  LDG.E.LTC128B.U16 R19, desc[UR36][R6.64+0x2] ;  /* 0x0000022406137981 */ /* 0x000564000c1e1520 */
.L_x_41:
[----:B------:R-:W-:Y:S05]  /*2640*/  BSYNC B1 ;  /* 0x0000000000017941 */ /* 0x000fea0003800000 */
.L_x_40:
[----:B-----5:R-:W-:Y:S01]  /*2650*/  IMAD.U32 R2, R19, 0x10000, RZ ;  /* 0x0001000013027824 */ /* 0x020fe200078e00ff */
[----:B------:R-:W-:Y:S01]  /*2660*/  ISETP.GT.AND P1, PT, R3, 0x8, PT ;  /* 0x000000080300780c */ /* 0x000fe20003f24270 */
[----:B------:R-:W-:Y:S02]  /*2670*/  BSSY B1, `(.L_x_42) ;  /* 0x0000008000017945 */ /* 0x000fe40003800000 */
[----:B------:R-:W-:Y:S01]  /*2680*/  FMUL R2, R2, R91 ;  /* 0x0000005b02027220 */ /* 0x000fe20000400000 */
[----:B------:R-:W-:-:S03]  /*2690*/  ISETP.GT.AND P2, PT, R0, RZ, P1 ;  /* 0x000000ff0000720c */ /* 0x000fc60000f44270 */
[----:B------:R-:W-:-:S05]  /*26a0*/  FFMA R2, R27, R90, R2 ;  /* 0x0000005a1b027223 */ /* 0x000fca0000000002 */
[----:B------:R-:W-:-:S05]  /*26b0*/  F2FP.BF16.F32.PACK_AB R2, RZ, R2 ;  /* 0x00000002ff02723e */ /* 0x000fca00000010ff */
[----:B------:R3:W-:Y:S01]  /*26c0*/  @P0 STG.E.U16 desc[UR36][R10.64+0x2], R2 ;  /* 0x000002020a000986 */ /* 0x0007e2000c101524 */
[----:B------:R-:W-:Y:S05]  /*26d0*/  @!P2 BRA `(.L_x_43) ;  /* 0x000000000004a947 */ /* 0x000fea0003800000 */
[----:B------:R4:W5:Y:S02]  /*26e0*/  LDG.E.LTC128B.U16 R19, desc[UR36][R4.64+0x10] ;  /* 0x0000102404137981 */ /* 0x000964000c1e1520 */
.L_x_43:
[----:B------:R-:W-:Y:S05]  /*26f0*/  BSYNC B1 ;  /* 0x0000000000017941 */ /* 0x000fea0003800000 */
.L_x_42:
[----:B---3-5:R-:W-:Y:S01]  /*2700*/  IMAD.U32 R2, R19, 0x10000, RZ ;  /* 0x0001000013027824 */ /* 0x028fe200078e00ff */
        /* <DEDUP_REMOVED lines=9> */
.L_x_45:
[----:B------:R-:W-:Y:S05]  /*27a0*/  BSYNC B1 ;  /* 0x0000000000017941 */ /* 0x000fea0003800000 */
.L_x_44:
[----:B-----5:R-:W-:Y:S01]  /*27b0*/  IMAD.U32 R2, R19, 0x10000, RZ ;  /* 0x0001000013027824 */ /* 0x020fe200078e00ff */
[----:B------:R-:W-:Y:S01]  /*27c0*/  ISETP.GT.AND P1, PT, R0, 0x8, P1 ;  /* 0x000000080000780c */ /* 0x000fe20000f24270 */
[----:B------:R-:W-:Y:S02]  /*27d0*/  BSSY B1, `(.L_x_46) ;  /* 0x0000007000017945 */ /* 0x000fe40003800000 */
[----:B------:R-:W-:-:S04]  /*27e0*/  FMUL R2, R2, R91 ;  /* 0x0000005b02027220 */ /* 0x000fc80000400000 */
[----:B------:R-:W-:-:S05]  /*27f0*/  FFMA R2, R29, R90, R2 ;  /* 0x0000005a1d027223 */ /* 0x000fca0000000002 */
[----:B------:R-:W-:-:S05]  /*2800*/  F2FP.BF16.F32.PACK_AB R2, RZ, R2 ;  /* 0x00000002ff02723e */ /* 0x000fca00000010ff */
[----:B------:R0:W-:Y:S01]  /*2810*/  @P3 STG.E.U16 desc[UR36][R8.64+0x12], R2 ;  /* 0x0000120208003986 */ /* 0x0001e2000c101524 */
[----:B------:R-:W-:Y:S05]  /*2820*/  @!P1 BRA `(.L_x_47) ;  /* 0x0000000000049947 */ /* 0x000fea0003800000 */
[----:B------:R0:W5:Y:S02]  /*2830*/  LDG.E.LTC128B.U16 R19, desc[UR36][R6.64+0x10] ;  /* 0x0000102406137981 */ /* 0x000164000c1e1520 */
.L_x_47:
[----:B------:R-:W-:Y:S05]  /*2840*/  BSYNC B1 ;  /* 0x0000000000017941 */ /* 0x000fea0003800000 */
.L_x_46:
[----:B0----5:R-:W-:Y:S01]  /*2850*/  IMAD.U32 R2, R19, 0x10000, RZ ;  /* 0x0001000013027824 */ /* 0x021fe200078e00ff */
[----:B------:R-:W-:Y:S01]  /*2860*/  ISETP.GT.AND P0, PT, R0, 0x8, P0 ;  /* 0x000000080000780c */ /* 0x000fe20000704270 */
[----:B------:R-:W-:Y:S02]  /*2870*/  BSSY B1, `(.L_x_48) ;  /* 0x0000007000017945 */ /* 0x000fe40003800000 */
[----:B---3--:R-:W-:-:S04]  /*2880*/  FMUL R13, R2, R91 ;  /* 0x0000005b020d7220 */ /* 0x008fc80000400000 */
[----:B------:R-:W-:-:S05]  /*2890*/  FFMA R13, R30, R90, R13 ;  /* 0x0000005a1e0d7223 */ /* 0x000fca000000000d */
[----:B------:R-:W-:-:S05]  /*28a0*/  F2FP.BF16.F32.PACK_AB R13, RZ, R13 ;  /* 0x0000000dff0d723e */ /* 0x000fca00000010ff */
[----:B------:R0:W-:Y:S01]  /*28b0*/  @P1 STG.E.U16 desc[UR36][R10.64+0x10], R13 ;  /* 0x0000100d0a001986 */ /* 0x0001e2000c101524 */
[----:B------:R-:W-:Y:S05]  /*28c0*/  @!P0 BRA `(.L_x_49) ;  /* 0x0000000000048947 */ /* 0x000fea0003800000 */
[----:B------:R3:W5:Y:S02]  /*28d0*/  LDG.E.LTC128B.U16 R19, desc[UR36][R6.64+0x12] ;  /* 0x0000122406137981 */ /* 0x000764000c1e1520 */
.L_x_49:
[----:B------:R-:W-:Y:S05]  /*28e0*/  BSYNC B1 ;  /* 0x0000000000017941 */ /* 0x000fea0003800000 */
.L_x_48:
        /* <DEDUP_REMOVED lines=10> */
.L_x_51:
[----:B------:R-:W-:Y:S05]  /*2990*/  BSYNC B1 ;  /* 0x0000000000017941 */ /* 0x000fea0003800000 */
.L_x_50:
[----:B0----5:R-:W-:Y:S01]  /*29a0*/  IMAD.U32 R2, R19, 0x10000, RZ ;  /* 0x0001000013027824 */ /* 0x021fe200078e00ff */
        /* <DEDUP_REMOVED lines=9> */
.L_x_53:
[----:B------:R-:W-:Y:S05]  /*2a40*/  BSYNC B1 ;  /* 0x0000000000017941 */ /* 0x000fea0003800000 */
.L_x_52:
        /* <DEDUP_REMOVED lines=9> */
.L_x_55:
[----:B------:R-:W-:Y:S05]  /*2ae0*/  BSYNC B1 ;  /* 0x0000000000017941 */ /* 0x000fea0003800000 */
.L_x_54:
[----:B0----5:R-:W-:Y:S01]  /*2af0*/  IMAD.U32 R2, R19, 0x10000, RZ ;  /* 0x0001000013027824 */ /* 0x021fe200078e00ff */
        /* <DEDUP_REMOVED lines=8> */
.L_x_57:
[----:B------:R-:W-:Y:S05]  /*2b80*/  BSYNC B1 ;  /* 0x0000000000017941 */ /* 0x000fea0003800000 */
.L_x_56:
        /* <DEDUP_REMOVED lines=10> */
.L_x_59:
[----:B------:R-:W-:Y:S05]  /*2c30*/  BSYNC B1 ;  /* 0x0000000000017941 */ /* 0x000fea0003800000 */
.L_x_58:
        /* <DEDUP_REMOVED lines=10> */
.L_x_61:
[----:B------:R-:W-:Y:S05]  /*2ce0*/  BSYNC B1 ;  /* 0x0000000000017941 */ /* 0x000fea0003800000 */
.L_x_60:
        /* <DEDUP_REMOVED lines=9> */
.L_x_63:
[----:B------:R-:W-:Y:S05]  /*2d80*/  BSYNC B1 ;  /* 0x0000000000017941 */ /* 0x000fea0003800000 */
.L_x_62:
        /* <DEDUP_REMOVED lines=9> */
.L_x_65:
[----:B------:R-:W-:Y:S05]  /*2e20*/  BSYNC B1 ;  /* 0x0000000000017941 */ /* 0x000fea0003800000 */
.L_x_64:
        /* <DEDUP_REMOVED lines=10> */
.L_x_67:
[----:B------:R-:W-:Y:S05]  /*2ed0*/  BSYNC B1 ;  /* 0x0000000000017941 */ /* 0x000fea0003800000 */
.L_x_66:
        /* <DEDUP_REMOVED lines=10> */
.L_x_69:
[----:B------:R-:W-:Y:S05]  /*2f80*/  BSYNC B1 ;  /* 0x0000000000017941 */ /* 0x000fea0003800000 */
.L_x_68:
        /* <DEDUP_REMOVED lines=9> */
.L_x_71:
[----:B------:R-:W-:Y:S05]  /*3020*/  BSYNC B1 ;  /* 0x0000000000017941 */ /* 0x000fea0003800000 */
.L_x_70:
        /* <DEDUP_REMOVED lines=9> */
.L_x_73:
[----:B------:R-:W-:Y:S05]  /*30c0*/  BSYNC B1 ;  /* 0x0000000000017941 */ /* 0x000fea0003800000 */
.L_x_72:
        /* <DEDUP_REMOVED lines=10> */
.L_x_75:
[----:B------:R-:W-:Y:S05]  /*3170*/  BSYNC B1 ;  /* 0x0000000000017941 */ /* 0x000fea0003800000 */
.L_x_74:
        /* <DEDUP_REMOVED lines=10> */
.L_x_77:
[----:B------:R-:W-:Y:S05]  /*3220*/  BSYNC B1 ;  /* 0x0000000000017941 */ /* 0x000fea0003800000 */
.L_x_76:
        /* <DEDUP_REMOVED lines=9> */
.L_x_79:
[----:B------:R-:W-:Y:S05]  /*32c0*/  BSYNC B1 ;  /* 0x0000000000017941 */ /* 0x000fea0003800000 */
.L_x_78:
        /* <DEDUP_REMOVED lines=9> */
.L_x_81:
[----:B------:R-:W-:Y:S05]  /*3360*/  BSYNC B1 ;  /* 0x0000000000017941 */ /* 0x000fea0003800000 */
.L_x_80:
        /* <DEDUP_REMOVED lines=10> */
.L_x_83:
[----:B------:R-:W-:Y:S05]  /*3410*/  BSYNC B1 ;  /* 0x0000000000017941 */ /* 0x000fea0003800000 */
.L_x_82:
        /* <DEDUP_REMOVED lines=10> */
.L_x_85:
[----:B------:R-:W-:Y:S05]  /*34c0*/  BSYNC B1 ;  /* 0x0000000000017941 */ /* 0x000fea0003800000 */
.L_x_84:
        /* <DEDUP_REMOVED lines=9> */
.L_x_87:
[----:B------:R-:W-:Y:S05]  /*3560*/  BSYNC B1 ;  /* 0x0000000000017941 */ /* 0x000fea0003800000 */
.L_x_86:
        /* <DEDUP_REMOVED lines=9> */
.L_x_89:
[----:B------:R-:W-:Y:S05]  /*3600*/  BSYNC B1 ;  /* 0x0000000000017941 */ /* 0x000fea0003800000 */
.L_x_88:
        /* <DEDUP_REMOVED lines=10> */
.L_x_91:
[----:B------:R-:W-:Y:S05]  /*36b0*/  BSYNC B1 ;  /* 0x0000000000017941 */ /* 0x000fea0003800000 */
.L_x_90:
        /* <DEDUP_REMOVED lines=10> */
.L_x_93:
[----:B------:R-:W-:Y:S05]  /*3760*/  BSYNC B1 ;  /* 0x0000000000017941 */ /* 0x000fea0003800000 */
.L_x_92:
        /* <DEDUP_REMOVED lines=9> */
.L_x_95:
[----:B------:R-:W-:Y:S05]  /*3800*/  BSYNC B1 ;  /* 0x0000000000017941 */ /* 0x000fea0003800000 */
.L_x_94:
        /* <DEDUP_REMOVED lines=9> */
.L_x_97:
[----:B------:R-:W-:Y:S05]  /*38a0*/  BSYNC B1 ;  /* 0x0000000000017941 */ /* 0x000fea0003800000 */
.L_x_96:
        /* <DEDUP_REMOVED lines=10> */
.L_x_99:
[----:B------:R-:W-:Y:S05]  /*3950*/  BSYNC B1 ;  /* 0x0000000000017941 */ /* 0x000fea0003800000 */
.L_x_98:
        /* <DEDUP_REMOVED lines=10> */
.L_x_101:
[----:B------:R-:W-:Y:S05]  /*3a00*/  BSYNC B1 ;  /* 0x0000000000017941 */ /* 0x000fea0003800000 */
.L_x_100:
        /* <DEDUP_REMOVED lines=9> */
.L_x_103:
[----:B------:R-:W-:Y:S05]  /*3aa0*/  BSYNC B1 ;  /* 0x0000000000017941 */ /* 0x000fea0003800000 */
.L_x_102:
        /* <DEDUP_REMOVED lines=9> */
.L_x_105:
[----:B------:R-:W-:Y:S05]  /*3b40*/  BSYNC B1 ;  /* 0x0000000000017941 */ /* 0x000fea0003800000 */
.L_x_104:
        /* <DEDUP_REMOVED lines=10> */
.L_x_107:
[----:B------:R-:W-:Y:S05]  /*3bf0*/  BSYNC B1 ;  /* 0x0000000000017941 */ /* 0x000fea0003800000 */
.L_x_106:
        /* <DEDUP_REMOVED lines=10> */
.L_x_109:
[----:B------:R-:W-:Y:S05]  /*3ca0*/  BSYNC B1 ;  /* 0x0000000000017941 */ /* 0x000fea0003800000 */
.L_x_108:
        /* <DEDUP_REMOVED lines=9> */
.L_x_111:
[----:B------:R-:W-:Y:S05]  /*3d40*/  BSYNC B1 ;  /* 0x0000000000017941 */ /* 0x000fea0003800000 */
.L_x_110:
        /* <DEDUP_REMOVED lines=9> */
.L_x_113:
[----:B------:R-:W-:Y:S05]  /*3de0*/  BSYNC B1 ;  /* 0x0000000000017941 */ /* 0x000fea0003800000 */
.L_x_112:
        /* <DEDUP_REMOVED lines=10> */
.L_x_115:
[----:B------:R-:W-:Y:S05]  /*3e90*/  BSYNC B1 ;  /* 0x0000000000017941 */ /* 0x000fea0003800000 */
.L_x_114:
        /* <DEDUP_REMOVED lines=10> */
.L_x_117:
[----:B------:R-:W-:Y:S05]  /*3f40*/  BSYNC B1 ;  /* 0x0000000000017941 */ /* 0x000fea0003800000 */
.L_x_116:
        /* <DEDUP_REMOVED lines=9> */
.L_x_119:
[----:B------:R-:W-:Y:S05]  /*3fe0*/  BSYNC B1 ;  /* 0x0000000000017941 */ /* 0x000fea0003800000 */
.L_x_118:
        /* <DEDUP_REMOVED lines=9> */
.L_x_121:
[----:B------:R-:W-:Y:S05]  /*4080*/  BSYNC B1 ;  /* 0x0000000000017941 */ /* 0x000fea0003800000 */
.L_x_120:
        /* <DEDUP_REMOVED lines=10> */
.L_x_123:
[----:B------:R-:W-:Y:S05]  /*4130*/  BSYNC B1 ;  /* 0x0000000000017941 */ /* 0x000fea0003800000 */
.L_x_122:
        /* <DEDUP_REMOVED lines=10> */
.L_x_125:
[----:B------:R-:W-:Y:S05]  /*41e0*/  BSYNC B1 ;  /* 0x0000000000017941 */ /* 0x000fea0003800000 */
.L_x_124:
        /* <DEDUP_REMOVED lines=9> */
.L_x_127:
[----:B------:R-:W-:Y:S05]  /*4280*/  BSYNC B1 ;  /* 0x0000000000017941 */ /* 0x000fea0003800000 */
.L_x_126:
        /* <DEDUP_REMOVED lines=9> */
.L_x_129:
[----:B------:R-:W-:Y:S05]  /*4320*/  BSYNC B1 ;  /* 0x0000000000017941 */ /* 0x000fea0003800000 */
.L_x_128:
        /* <DEDUP_REMOVED lines=10> */
.L_x_131:
[----:B------:R-:W-:Y:S05]  /*43d0*/  BSYNC B1 ;  /* 0x0000000000017941 */ /* 0x000fea0003800000 */
.L_x_130:
        /* <DEDUP_REMOVED lines=10> */
.L_x_133:
[----:B------:R-:W-:Y:S05]  /*4480*/  BSYNC B1 ;  /* 0x0000000000017941 */ /* 0x000fea0003800000 */
.L_x_132:
        /* <DEDUP_REMOVED lines=9> */
.L_x_135:
[----:B------:R-:W-:Y:S05]  /*4520*/  BSYNC B1 ;  /* 0x0000000000017941 */ /* 0x000fea0003800000 */
.L_x_134:
        /* <DEDUP_REMOVED lines=9> */
.L_x_137:
[----:B------:R-:W-:Y:S05]  /*45c0*/  BSYNC B1 ;  /* 0x0000000000017941 */ /* 0x000fea0003800000 */
.L_x_136:
        /* <DEDUP_REMOVED lines=10> */
.L_x_139:
[----:B------:R-:W-:Y:S05]  /*4670*/  BSYNC B1 ;  /* 0x0000000000017941 */ /* 0x000fea0003800000 */
.L_x_138:
        /* <DEDUP_REMOVED lines=10> */
.L_x_141:
[----:B------:R-:W-:Y:S05]  /*4720*/  BSYNC B1 ;  /* 0x0000000000017941 */ /* 0x000fea0003800000 */
.L_x_140:
        /* <DEDUP_REMOVED lines=9> */
.L_x_143:
[----:B------:R-:W-:Y:S05]  /*47c0*/  BSYNC B1 ;  /* 0x0000000000017941 */ /* 0x000fea0003800000 */
.L_x_142:
        /* <DEDUP_REMOVED lines=9> */
.L_x_145:
[----:B------:R-:W-:Y:S05]  /*4860*/  BSYNC B1 ;  /* 0x0000000000017941 */ /* 0x000fea0003800000 */
.L_x_144:
        /* <DEDUP_REMOVED lines=10> */
.L_x_147:
[----:B------:R-:W-:Y:S05]  /*4910*/  BSYNC B1 ;  /* 0x0000000000017941 */ /* 0x000fea0003800000 */
.L_x_146:
        /* <DEDUP_REMOVED lines=10> */
.L_x_149:
[----:B------:R-:W-:Y:S05]  /*49c0*/  BSYNC B1 ;  /* 0x0000000000017941 */ /* 0x000fea0003800000 */
.L_x_148:
        /* <DEDUP_REMOVED lines=9> */
.L_x_151:
[----:B------:R-:W-:Y:S05]  /*4a60*/  BSYNC B1 ;  /* 0x0000000000017941 */ /* 0x000fea0003800000 */
.L_x_150:
        /* <DEDUP_REMOVED lines=9> */
.L_x_153:
[----:B------:R-:W-:Y:S05]  /*4b00*/  BSYNC B1 ;  /* 0x0000000000017941 */ /* 0x000fea0003800000 */
.L_x_152:
        /* <DEDUP_REMOVED lines=10> */
.L_x_155:
[----:B------:R-:W-:Y:S05]  /*4bb0*/  BSYNC B1 ;  /* 0x0000000000017941 */ /* 0x000fea0003800000 */
.L_x_154:
[----:B0----5:R-:W-:Y:S01]  /*4bc0*/  IMAD.U32 R2, R19, 0x10000, RZ ;  /* 0x0001000013027824 */ /* 0x021fe200078e00ff */
[----:B------:R-:W-:Y:S01]  /*4bd0*/  ISETP.GT.AND P0, PT, R3, 0x79, PT ;  /* 0x000000790300780c */ /* 0x000fe20003f04270 */
[----:B------:R-:W-:Y:S01]  /*4be0*/  @P2 IMAD.MOV.U32 R3, RZ, RZ, R9 ;  /* 0x000000ffff032224 */ /* 0x000fe200078e0009 */
[----:B------:R-:W-:Y:S01]  /*4bf0*/  BSSY B1, `(.L_x_156) ;  /* 0x0000009000017945 */ /* 0x000fe20003800000 */
[----:B------:R-:W-:Y:S01]  /*4c00*/  FMUL R13, R2, R91 ;  /* 0x0000005b020d7220 */ /* 0x000fe20000400000 */
[----:B------:R-:W-:Y:S01]  /*4c10*/  @P2 IMAD.MOV.U32 R2, RZ, RZ, R8 ;  /* 0x000000ffff022224 */ /* 0x000fe200078e0008 */
[----:B------:R-:W-:Y:S02]  /*4c20*/  ISETP.GT.AND P3, PT, R0, RZ, P0 ;  /* 0x000000ff0000720c */ /* 0x000fe40000764270 */
[----:B------:R-:W-:-:S05]  /*4c30*/  FFMA R13, R84, R90, R13 ;  /* 0x0000005a540d7223 */ /* 0x000fca000000000d */
[----:B------:R-:W-:-:S05]  /*4c40*/  F2FP.BF16.F32.PACK_AB R13, RZ, R13 ;  /* 0x0000000dff0d723e */ /* 0x000fca00000010ff */
[----:B------:R0:W-:Y:S01]  /*4c50*/  @P2 STG.E.U16 desc[UR36][R2.64+0xf0], R13 ;  /* 0x0000f00d02002986 */ /* 0x0001e2000c101524 */
[----:B------:R-:W-:Y:S05]  /*4c60*/  @!P3 BRA `(.L_x_157) ;  /* 0x000000000004b947 */ /* 0x000fea0003800000 */
[----:B------:R0:W5:Y:S02]  /*4c70*/  LDG.E.LTC128B.U16 R19, desc[UR36][R4.64+0xf2] ;  /* 0x0000f22404137981 */ /* 0x000164000c1e1520 */
.L_x_157:
[----:B------:R-:W-:Y:S05]  /*4c80*/  BSYNC B1 ;  /* 0x0000000000017941 */ /* 0x000fea0003800000 */
.L_x_156:
        /* <DEDUP_REMOVED lines=9> */
.L_x_159:
[----:B------:R-:W-:Y:S05]  /*4d20*/  BSYNC B1 ;  /* 0x0000000000017941 */ /* 0x000fea0003800000 */
.L_x_158:
[----:B0----5:R-:W-:Y:S01]  /*4d30*/  IMAD.U32 R2, R19, 0x10000, RZ ;  /* 0x0001000013027824 */ /* 0x021fe200078e00ff */
[----:B------:R-:W-:Y:S01]  /*4d40*/  ISETP.GT.AND P0, PT, R0, 0x8, P0 ;  /* 0x000000080000780c */ /* 0x000fe20000704270 */
[----:B------:R-:W-:Y:S02]  /*4d50*/  BSSY B1, `(.L_x_160) ;  /* 0x000000a000017945 */ /* 0x000fe40003800000 */
[----:B------:R-:W-:Y:S01]  /*4d60*/  FMUL R3, R2, R91 ;  /* 0x0000005b02037220 */ /* 0x000fe20000400000 */
[----:B------:R-:W-:-:S03]  /*4d70*/  @P1 IMAD.MOV.U32 R2, RZ, RZ, R10 ;  /* 0x000000ffff021224 */ /* 0x000fc600078e000a */
[----:B------:R-:W-:-:S05]  /*4d80*/  FFMA R3, R86, R90, R3 ;  /* 0x0000005a56037223 */ /* 0x000fca0000000003 */
[----:B------:R-:W-:-:S04]  /*4d90*/  F2FP.BF16.F32.PACK_AB R3, RZ, R3 ;  /* 0x00000003ff03723e */ /* 0x000fc800000010ff */
[----:B----4-:R-:W-:Y:S01]  /*4da0*/  PRMT R4, R3, 0x7610, R4 ;  /* 0x0000761003047816 */ /* 0x010fe20000000004 */
[----:B------:R-:W-:-:S05]  /*4db0*/  @P1 IMAD.MOV.U32 R3, RZ, RZ, R11 ;  /* 0x000000ffff031224 */ /* 0x000fca00078e000b */
[----:B------:R0:W-:Y:S01]  /*4dc0*/  @P1 STG.E.U16 desc[UR36][R2.64+0xf0], R4 ;  /* 0x0000f00402001986 */ /* 0x0001e2000c101524 */
[----:B------:R-:W-:Y:S05]  /*4dd0*/  @!P0 BRA `(.L_x_161) ;  /* 0x0000000000048947 */ /* 0x000fea0003800000 */
[----:B------:R4:W5:Y:S02]  /*4de0*/  LDG.E.LTC128B.U16 R19, desc[UR36][R6.64+0xf2] ;  /* 0x0000f22406137981 */ /* 0x000964000c1e1520 */
.L_x_161:
[----:B------:R-:W-:Y:S05]  /*4df0*/  BSYNC B1 ;  /* 0x0000000000017941 */ /* 0x000fea0003800000 */
.L_x_160:
[----:B------:R-:W-:Y:S05]  /*4e00*/  @!P0 BRA `(.L_x_162) ;  /* 0x0000001000e88947 */ /* 0x000fea0003800000 */
[----:B-----5:R-:W-:-:S04]  /*4e10*/  IMAD.U32 R0, R19, 0x10000, RZ ;  /* 0x0001000013007824 */ /* 0x020fc800078e00ff */
[----:B------:R-:W-:-:S04]  /*4e20*/  FMUL R0, R0, R91 ;  /* 0x0000005b00007220 */ /* 0x000fc80000400000 */
[----:B------:R-:W-:-:S05]  /*4e30*/  FFMA R0, R87, R90, R0 ;  /* 0x0000005a57007223 */ /* 0x000fca0000000000 */
[----:B------:R-:W-:-:S05]  /*4e40*/  F2FP.BF16.F32.PACK_AB R0, RZ, R0 ;  /* 0x00000000ff00723e */ /* 0x000fca00000010ff */
[----:B------:R0:W-:Y:S01]  /*4e50*/  STG.E.U16 desc[UR36][R10.64+0xf2], R0 ;  /* 0x0000f2000a007986 */ /* 0x0001e2000c101524 */
[----:B------:R-:W-:Y:S05]  /*4e60*/  BRA `(.L_x_162) ;  /* 0x0000001000d07947 */ /* 0x000fea0003800000 */
.L_x_37:
[----:B------:R-:W-:Y:S01]  /*4e70*/  ISETP.GT.AND P0, PT, R3, 0x1, PT ;  /* 0x000000010300780c */ /* 0x000fe20003f04270 */
[----:B------:R-:W-:Y:S01]  /*4e80*/  ULDC.64 UR4, c[0x0][0x5c0] ;  /* 0x0001700000047ab9 */ /* 0x000fe20000000a00 */
[-C--:B------:R-:W-:Y:S01]  /*4e90*/  FMUL R24, R24, R90.reuse ;  /* 0x0000005a18187220 */ /* 0x080fe20000400000 */
[-C--:B------:R-:W-:Y:S01]  /*4ea0*/  FMUL R25, R25, R90.reuse ;  /* 0x0000005a19197220 */ /* 0x080fe20000400000 */
[----:B------:R-:W-:Y:S01]  /*4eb0*/  ISETP.GT.AND P3, PT, R0, RZ, P0 ;  /* 0x000000ff0000720c */ /* 0x000fe20000764270 */
[-C--:B------:R-:W-:Y:S01]  /*4ec0*/  FMUL R26, R26, R90.reuse ;  /* 0x0000005a1a1a7220 */ /* 0x080fe20000400000 */
[----:B------:R-:W-:Y:S01]  /*4ed0*/  LEA R4, P4, R106, UR4, 0x1 ;  /* 0x000000046a047c11 */ /* 0x000fe2000f8808ff */
[----:B------:R-:W-:Y:S01]  /*4ee0*/  FMUL R27, R27, R90 ;  /* 0x0000005a1b1b7220 */ /* 0x000fe20000400000 */
[----:B------:R-:W-:Y:S01]  /*4ef0*/  F2FP.BF16.F32.PACK_AB R24, RZ, R24 ;  /* 0x00000018ff18723e */ /* 0x000fe200000010ff */
[-C--:B------:R-:W-:Y:S01]  /*4f00*/  FMUL R28, R28, R90.reuse ;  /* 0x0000005a1c1c7220 */ /* 0x080fe20000400000 */
[----:B------:R-:W-:Y:S01]  /*4f10*/  LEA.HI.X R5, R106, UR5, R9, 0x1, P4 ;  /* 0x000000056a057c11 */ /* 0x000fe2000a0f0c09 */
[-C--:B------:R-:W-:Y:S01]  /*4f20*/  FMUL R29, R29, R90.reuse ;  /* 0x0000005a1d1d7220 */ /* 0x080fe20000400000 */
[----:B------:R-:W-:Y:S01]  /*4f30*/  F2FP.BF16.F32.PACK_AB R25, RZ, R25 ;  /* 0x00000019ff19723e */ /* 0x000fe200000010ff */
[-C--:B------:R-:W-:Y:S01]  /*4f40*/  FMUL R30, R30, R90.reuse ;  /* 0x0000005a1e1e7220 */ /* 0x080fe20000400000 */
[----:B------:R-:W-:Y:S01]  /*4f50*/  SHF.L.U64.HI R7, R6, 0x4, R7 ;  /* 0x0000000406077819 */ /* 0x000fe20000010207 */
[----:B------:R-:W-:Y:S01]  /*4f60*/  @P1 STG.E.U16 desc[UR36][R4.64], R24 ;  /* 0x0000001804001986 */ /* 0x000fe2000c101524 */
[----:B------:R-:W-:Y:S01]  /*4f70*/  ISETP.GT.AND P1, PT, R3, 0x8, PT ;  /* 0x000000080300780c */ /* 0x000fe20003f24270 */
[----:B------:R-:W-:Y:S01]  /*4f80*/  FMUL R31, R31, R90 ;  /* 0x0000005a1f1f7220 */ /* 0x000fe20000400000 */
[----:B------:R-:W-:Y:S01]  /*4f90*/  ISETP.GT.AND P4, PT, R0, 0x8, P0 ;  /* 0x000000080000780c */ /* 0x000fe20000784270 */
[----:B------:R-:W-:Y:S01]  /*4fa0*/  @P3 STG.E.U16 desc[UR36][R4.64+0x2], R25 ;  /* 0x0000021904003986 */ /* 0x000fe2000c101524 */
[----:B------:R-:W-:Y:S01]  /*4fb0*/  LEA R6, P3, R6, R4, 0x4 ;  /* 0x0000000406067211 */ /* 0x000fe200078620ff */
[-C--:B------:R-:W-:Y:S01]  /*4fc0*/  FMUL R32, R32, R90.reuse ;  /* 0x0000005a20207220 */ /* 0x080fe20000400000 */
[C---:B------:R-:W-:Y:S01]  /*4fd0*/  ISETP.GT.AND P2, PT, R0.reuse, 0x8, P2 ;  /* 0x000000080000780c */ /* 0x040fe20001744270 */
[-C--:B------:R-:W-:Y:S01]  /*4fe0*/  FMUL R33, R33, R90.reuse ;  /* 0x0000005a21217220 */ /* 0x080fe20000400000 */
[----:B------:R-:W-:Y:S01]  /*4ff0*/  ISETP.GT.AND P0, PT, R3, 0x9, PT ;  /* 0x000000090300780c */ /* 0x000fe20003f04270 */
[----:B------:R-:W-:Y:S01]  /*5000*/  IMAD.X R7, R7, 0x1, R5, P3 ;  /* 0x0000000107077824 */ /* 0x000fe200018e0605 */
[----:B------:R-:W-:Y:S01]  /*5010*/  ISETP.GT.AND P5, PT, R0, RZ, P1 ;  /* 0x000000ff0000720c */ /* 0x000fe20000fa4270 */
[-C--:B------:R-:W-:Y:S01]  /*5020*/  FMUL R34, R34, R90.reuse ;  /* 0x0000005a22227220 */ /* 0x080fe20000400000 */
[----:B------:R-:W-:Y:S01]  /*5030*/  ISETP.GT.AND P3, PT, R0, RZ, P0 ;  /* 0x000000ff0000720c */ /* 0x000fe20000764270 */
[----:B------:R-:W-:Y:S01]  /*5040*/  FMUL R35, R35, R90 ;  /* 0x0000005a23237220 */ /* 0x000fe20000400000 */
[----:B------:R-:W-:Y:S01]  /*5050*/  F2FP.BF16.F32.PACK_AB R26, RZ, R26 ;  /* 0x0000001aff1a723e */ /* 0x000fe200000010ff */
[-C--:B------:R-:W-:Y:S01]  /*5060*/  FMUL R36, R36, R90.reuse ;  /* 0x0000005a24247220 */ /* 0x080fe20000400000 */
[----:B------:R-:W-:Y:S01]  /*5070*/  F2FP.BF16.F32.PACK_AB R27, RZ, R27 ;  /* 0x0000001bff1b723e */ /* 0x000fe200000010ff */
[----:B------:R-:W-:Y:S01]  /*5080*/  FMUL R37, R37, R90 ;  /* 0x0000005a25257220 */ /* 0x000fe20000400000 */
[----:B------:R-:W-:Y:S01]  /*5090*/  F2FP.BF16.F32.PACK_AB R28, RZ, R28 ;  /* 0x0000001cff1c723e */ /* 0x000fe200000010ff */
[----:B------:R-:W-:Y:S01]  /*50a0*/  @P2 STG.E.U16 desc[UR36][R6.64], R26 ;  /* 0x0000001a06002986 */ /* 0x000fe2000c101524 */
[----:B------:R-:W-:Y:S01]  /*50b0*/  F2FP.BF16.F32.PACK_AB R29, RZ, R29 ;  /* 0x0000001dff1d723e */ /* 0x000fe200000010ff */
[-C--:B------:R-:W-:Y:S01]  /*50c0*/  FMUL R38, R38, R90.reuse ;  /* 0x0000005a26267220 */ /* 0x080fe20000400000 */
[C---:B------:R-:W-:Y:S01]  /*50d0*/  ISETP.GT.AND P2, PT, R0.reuse, 0x8, P1 ;  /* 0x000000080000780c */ /* 0x040fe20000f44270 */
[----:B------:R-:W-:Y:S01]  /*50e0*/  @P4 STG.E.U16 desc[UR36][R6.64+0x2], R27 ;  /* 0x0000021b06004986 */ /* 0x000fe2000c101524 */
[----:B------:R-:W-:Y:S01]  /*50f0*/  ISETP.GT.AND P1, PT, R3, 0x10, PT ;  /* 0x000000100300780c */ /* 0x000fe20003f24270 */
[----:B------:R-:W-:Y:S01]  /*5100*/  FMUL R39, R39, R90 ;  /* 0x0000005a27277220 */ /* 0x000fe20000400000 */
[----:B------:R-:W-:Y:S01]  /*5110*/  F2FP.BF16.F32.PACK_AB R30, RZ, R30 ;  /* 0x0000001eff1e723e */ /* 0x000fe200000010ff */
[----:B------:R-:W-:Y:S01]  /*5120*/  @P5 STG.E.U16 desc[UR36][R4.64+0x10], R28 ;  /* 0x0000101c04005986 */ /* 0x000fe2000c101524 */
[----:B------:R-:W-:Y:S01]  /*5130*/  ISETP.GT.AND P4, PT, R0, RZ, P1 ;  /* 0x000000ff0000720c */ /* 0x000fe20000f84270 */
[-C--:B------:R-:W-:Y:S01]  /*5140*/  FMUL R40, R40, R90.reuse ;  /* 0x0000005a28287220 */ /* 0x080fe20000400000 */
[----:B------:R-:W-:Y:S01]  /*5150*/  F2FP.BF16.F32.PACK_AB R31, RZ, R31 ;  /* 0x0000001fff1f723e */ /* 0x000fe200000010ff */
[----:B------:R-:W-:Y:S01]  /*5160*/  @P3 STG.E.U16 desc[UR36][R4.64+0x12], R29 ;  /* 0x0000121d04003986 */ /* 0x000fe2000c101524 */
[----:B------:R-:W-:Y:S01]  /*5170*/  ISETP.GT.AND P3, PT, R0, 0x8, P0 ;  /* 0x000000080000780c */ /* 0x000fe20000764270 */
[----:B------:R-:W-:Y:S01]  /*5180*/  FMUL R41, R41, R90 ;  /* 0x0000005a29297220 */ /* 0x000fe20000400000 */
[----:B------:R-:W-:Y:S01]  /*5190*/  ISETP.GT.AND P0, PT, R3, 0x11, PT ;  /* 0x000000110300780c */ /* 0x000fe20003f04270 */
[----:B------:R-:W-:Y:S01]  /*51a0*/  @P2 STG.E.U16 desc[UR36][R6.64+0x10], R30 ;  /* 0x0000101e06002986 */ /* 0x000fe2000c101524 */
[----:B------:R-:W-:Y:S01]  /*51b0*/  F2FP.BF16.F32.PACK_AB R32, RZ, R32 ;  /* 0x00000020ff20723e */ /* 0x000fe200000010ff */
[-C--:B------:R-:W-:Y:S01]  /*51c0*/  FMUL R42, R42, R90.reuse ;  /* 0x0000005a2a2a7220 */ /* 0x080fe20000400000 */
[C---:B------:R-:W-:Y:S01]  /*51d0*/  ISETP.GT.AND P5, PT, R0.reuse, RZ, P0 ;  /* 0x000000ff0000720c */ /* 0x040fe200007a4270 */
[-C--:B------:R-:W-:Y:S01]  /*51e0*/  FMUL R43, R43, R90.reuse ;  /* 0x0000005a2b2b7220 */ /* 0x080fe20000400000 */
[----:B------:R-:W-:Y:S01]  /*51f0*/  ISETP.GT.AND P2, PT, R0, 0x8, P1 ;  /* 0x000000080000780c */ /* 0x000fe20000f44270 */
[-C--:B------:R-:W-:Y:S01]  /*5200*/  FMUL R44, R44, R90.reuse ;  /* 0x0000005a2c2c7220 */ /* 0x080fe20000400000 */
[----:B------:R-:W-:Y:S01]  /*5210*/  ISETP.GT.AND P1, PT, R3, 0x18, PT ;  /* 0x000000180300780c */ /* 0x000fe20003f24270 */
[-C--:B------:R-:W-:Y:S01]  /*5220*/  FMUL R45, R45, R90.reuse ;  /* 0x0000005a2d2d7220 */ /* 0x080fe20000400000 */
[----:B------:R-:W-:Y:S01]  /*5230*/  F2FP.BF16.F32.PACK_AB R33, RZ, R33 ;  /* 0x00000021ff21723e */ /* 0x000fe200000010ff */
[----:B------:R-:W-:Y:S01]  /*5240*/  @P3 STG.E.U16 desc[UR36][R6.64+0x12], R31 ;  /* 0x0000121f06003986 */ /* 0x000fe2000c101524 */
[----:B------:R-:W-:Y:S01]  /*5250*/  ISETP.GT.AND P3, PT, R0, 0x8, P0 ;  /* 0x000000080000780c */ /* 0x000fe20000764270 */
[-C--:B------:R-:W-:Y:S01]  /*5260*/  FMUL R46, R46, R90.reuse ;  /* 0x0000005a2e2e7220 */ /* 0x080fe20000400000 */
[----:B------:R-:W-:Y:S01]  /*5270*/  ISETP.GT.AND P0, PT, R3, 0x19, PT ;  /* 0x000000190300780c */ /* 0x000fe20003f04270 */
[----:B------:R-:W-:Y:S01]  /*5280*/  @P4 STG.E.U16 desc[UR36][R4.64+0x20], R32 ;  /* 0x0000202004004986 */ /* 0x000fe2000c101524 */
[C---:B------:R-:W-:Y:S01]  /*5290*/  ISETP.GT.AND P4, PT, R0.reuse, RZ, P1 ;  /* 0x000000ff0000720c */ /* 0x040fe20000f84270 */
[----:B------:R-:W-:Y:S01]  /*52a0*/  FMUL R47, R47, R90 ;  /* 0x0000005a2f2f7220 */ /* 0x000fe20000400000 */
[----:B------:R-:W-:Y:S01]  /*52b0*/  F2FP.BF16.F32.PACK_AB R34, RZ, R34 ;  /* 0x00000022ff22723e */ /* 0x000fe200000010ff */
[----:B------:R-:W-:Y:S01]  /*52c0*/  @P5 STG.E.U16 desc[UR36][R4.64+0x22], R33 ;  /* 0x0000222104005986 */ /* 0x000fe2000c101524 */
[----:B------:R-:W-:Y:S01]  /*52d0*/  ISETP.GT.AND P5, PT, R0, RZ, P0 ;  /* 0x000000ff0000720c */ /* 0x000fe200007a4270 */
[----:B------:R-:W-:Y:S01]  /*52e0*/  FMUL R48, R48, R90 ;  /* 0x0000005a30307220 */ /* 0x000fe20000400000 */
[----:B------:R-:W-:Y:S01]  /*52f0*/  F2FP.BF16.F32.PACK_AB R35, RZ, R35 ;  /* 0x00000023ff23723e */ /* 0x000fe200000010ff */
[----:B------:R-:W-:Y:S01]  /*5300*/  @P2 STG.E.U16 desc[UR36][R6.64+0x20], R34 ;  /* 0x0000202206002986 */ /* 0x000fe2000c101524 */
[----:B------:R-:W-:Y:S01]  /*5310*/  F2FP.BF16.F32.PACK_AB R36, RZ, R36 ;  /* 0x00000024ff24723e */ /* 0x000fe200000010ff */
[-C--:B------:R-:W-:Y:S01]  /*5320*/  FMUL R49, R49, R90.reuse ;  /* 0x0000005a31317220 */ /* 0x080fe20000400000 */
[----:B------:R-:W-:Y:S01]  /*5330*/  ISETP.GT.AND P2, PT, R0, 0x8, P1 ;  /* 0x000000080000780c */ /* 0x000fe20000f44270 */
[----:B------:R-:W-:Y:S01]  /*5340*/  @P3 STG.E.U16 desc[UR36][R6.64+0x22], R35 ;  /* 0x0000222306003986 */ /* 0x000fe2000c101524 */
[----:B------:R-:W-:Y:S01]  /*5350*/  ISETP.GT.AND P1, PT, R3, 0x20, PT ;  /* 0x000000200300780c */ /* 0x000fe20003f24270 */
[-C--:B------:R-:W-:Y:S01]  /*5360*/  FMUL R50, R50, R90.reuse ;  /* 0x0000005a32327220 */ /* 0x080fe20000400000 */
[----:B------:R-:W-:Y:S01]  /*5370*/  F2FP.BF16.F32.PACK_AB R37, RZ, R37 ;  /* 0x00000025ff25723e */ /* 0x000fe200000010ff */
[----:B------:R-:W-:Y:S01]  /*5380*/  @P4 STG.E.U16 desc[UR36][R4.64+0x30], R36 ;  /* 0x0000302404004986 */ /* 0x000fe2000c101524 */
[C---:B------:R-:W-:Y:S01]  /*5390*/  ISETP.GT.AND P3, PT, R0.reuse, 0x8, P0 ;  /* 0x000000080000780c */ /* 0x040fe20000764270 */
[-C--:B------:R-:W-:Y:S01]  /*53a0*/  FMUL R51, R51, R90.reuse ;  /* 0x0000005a33337220 */ /* 0x080fe20000400000 */
[----:B------:R-:W-:Y:S01]  /*53b0*/  ISETP.GT.AND P0, PT, R3, 0x21, PT ;  /* 0x000000210300780c */ /* 0x000fe20003f04270 */
[----:B------:R-:W-:Y:S01]  /*53c0*/  @P5 STG.E.U16 desc[UR36][R4.64+0x32], R37 ;  /* 0x0000322504005986 */ /* 0x000fe2000c101524 */
[----:B------:R-:W-:Y:S01]  /*53d0*/  ISETP.GT.AND P4, PT, R0, RZ, P1 ;  /* 0x000000ff0000720c */ /* 0x000fe20000f84270 */
[----:B------:R-:W-:Y:S01]  /*53e0*/  FMUL R52, R52, R90 ;  /* 0x0000005a34347220 */ /* 0x000fe20000400000 */
[----:B------:R-:W-:Y:S01]  /*53f0*/  F2FP.BF16.F32.PACK_AB R38, RZ, R38 ;  /* 0x00000026ff26723e */ /* 0x000fe200000010ff */
[-C--:B------:R-:W-:Y:S01]  /*5400*/  FMUL R53, R53, R90.reuse ;  /* 0x0000005a35357220 */ /* 0x080fe20000400000 */
        /* <DEDUP_REMOVED lines=113> */
[----:B------:R-:W-:Y:S01]  /*5b20*/  FMUL R87, R87, R90 ;  /* 0x0000005a57577220 */ /* 0x000fe20000400000 */
[----:B------:R-:W-:Y:S01]  /*5b30*/  ISETP.GT.AND P0, PT, R3, 0x51, PT ;  /* 0x000000510300780c */ /* 0x000fe20003f04270 */
[----:B------:R-:W-:Y:S01]  /*5b40*/  @P5 STG.E.U16 desc[UR36][R4.64+0x92], R61 ;  /* 0x0000923d04005986 */ /* 0x000fe2000c101524 */
[----:B------:R-:W-:-:S02]  /*5b50*/  ISETP.GT.AND P4, PT, R0, RZ, P1 ;  /* 0x000000ff0000720c */ /* 0x000fc40000f84270 */
[----:B------:R-:W-:Y:S02]  /*5b60*/  F2FP.BF16.F32.PACK_AB R62, RZ, R62 ;  /* 0x0000003eff3e723e */ /* 0x000fe400000010ff */
[C---:B------:R-:W-:Y:S02]  /*5b70*/  ISETP.GT.AND P5, PT, R0.reuse, RZ, P0 ;  /* 0x000000ff0000720c */ /* 0x040fe400007a4270 */
[----:B------:R-:W-:Y:S01]  /*5b80*/  F2FP.BF16.F32.PACK_AB R63, RZ, R63 ;  /* 0x0000003fff3f723e */ /* 0x000fe200000010ff */
[----:B------:R-:W-:Y:S01]  /*5b90*/  @P2 STG.E.U16 desc[UR36][R6.64+0x90], R62 ;  /* 0x0000903e06002986 */ /* 0x000fe2000c101524 */
[----:B------:R-:W-:Y:S02]  /*5ba0*/  F2FP.BF16.F32.PACK_AB R64, RZ, R64 ;  /* 0x00000040ff40723e */ /* 0x000fe400000010ff */
[----:B------:R-:W-:Y:S01]  /*5bb0*/  ISETP.GT.AND P2, PT, R0, 0x8, P1 ;  /* 0x000000080000780c */ /* 0x000fe20000f44270 */
[----:B------:R-:W-:Y:S01]  /*5bc0*/  @P3 STG.E.U16 desc[UR36][R6.64+0x92], R63 ;  /* 0x0000923f06003986 */ /* 0x000fe2000c101524 */
[----:B------:R-:W-:-:S02]  /*5bd0*/  ISETP.GT.AND P1, PT, R3, 0x58, PT ;  /* 0x000000580300780c */ /* 0x000fc40003f24270 */
[----:B------:R-:W-:Y:S01]  /*5be0*/  F2FP.BF16.F32.PACK_AB R65, RZ, R65 ;  /* 0x00000041ff41723e */ /* 0x000fe200000010ff */
[----:B------:R-:W-:Y:S01]  /*5bf0*/  @P4 STG.E.U16 desc[UR36][R4.64+0xa0], R64 ;  /* 0x0000a04004004986 */ /* 0x000fe2000c101524 */
[C---:B------:R-:W-:Y:S02]  /*5c00*/  ISETP.GT.AND P3, PT, R0.reuse, 0x8, P0 ;  /* 0x000000080000780c */ /* 0x040fe40000764270 */
[----:B------:R-:W-:Y:S01]  /*5c10*/  ISETP.GT.AND P0, PT, R3, 0x59, PT ;  /* 0x000000590300780c */ /* 0x000fe20003f04270 */
[----:B------:R-:W-:Y:S01]  /*5c20*/  @P5 STG.E.U16 desc[UR36][R4.64+0xa2], R65 ;  /* 0x0000a24104005986 */ /* 0x000fe2000c101524 */
[C---:B------:R-:W-:Y:S02]  /*5c30*/  ISETP.GT.AND P4, PT, R0.reuse, RZ, P1 ;  /* 0x000000ff0000720c */ /* 0x040fe40000f84270 */
[----:B------:R-:W-:Y:S02]  /*5c40*/  F2FP.BF16.F32.PACK_AB R66, RZ, R66 ;  /* 0x00000042ff42723e */ /* 0x000fe400000010ff */
[----:B------:R-:W-:-:S02]  /*5c50*/  ISETP.GT.AND P5, PT, R0, RZ, P0 ;  /* 0x000000ff0000720c */ /* 0x000fc400007a4270 */
[----:B------:R-:W-:Y:S01]  /*5c60*/  F2FP.BF16.F32.PACK_AB R67, RZ, R67 ;  /* 0x00000043ff43723e */ /* 0x000fe200000010ff */
[----:B------:R-:W-:Y:S01]  /*5c70*/  @P2 STG.E.U16 desc[UR36][R6.64+0xa0], R66 ;  /* 0x0000a04206002986 */ /* 0x000fe2000c101524 */
[----:B------:R-:W-:Y:S02]  /*5c80*/  F2FP.BF16.F32.PACK_AB R68, RZ, R68 ;  /* 0x00000044ff44723e */ /* 0x000fe400000010ff */
[C---:B------:R-:W-:Y:S01]  /*5c90*/  ISETP.GT.AND P2, PT, R0.reuse, 0x8, P1 ;  /* 0x000000080000780c */ /* 0x040fe20000f44270 */
[----:B------:R-:W-:Y:S01]  /*5ca0*/  @P3 STG.E.U16 desc[UR36][R6.64+0xa2], R67 ;  /* 0x0000a24306003986 */ /* 0x000fe2000c101524 */
[----:B------:R-:W-:Y:S02]  /*5cb0*/  ISETP.GT.AND P1, PT, R3, 0x60, PT ;  /* 0x000000600300780c */ /* 0x000fe40003f24270 */
[----:B------:R-:W-:Y:S01]  /*5cc0*/  F2FP.BF16.F32.PACK_AB R69, RZ, R69 ;  /* 0x00000045ff45723e */ /* 0x000fe200000010ff */
[----:B------:R-:W-:Y:S01]  /*5cd0*/  @P4 STG.E.U16 desc[UR36][R4.64+0xb0], R68 ;  /* 0x0000b04404004986 */ /* 0x000fe2000c101524 */
[----:B------:R-:W-:-:S02]  /*5ce0*/  ISETP.GT.AND P3, PT, R0, 0x8, P0 ;  /* 0x000000080000780c */ /* 0x000fc40000764270 */
[----:B------:R-:W-:Y:S01]  /*5cf0*/  ISETP.GT.AND P0, PT, R3, 0x61, PT ;  /* 0x000000610300780c */ /* 0x000fe20003f04270 */
[----:B------:R-:W-:Y:S01]  /*5d00*/  @P5 STG.E.U16 desc[UR36][R4.64+0xb2], R69 ;  /* 0x0000b24504005986 */ /* 0x000fe2000c101524 */
[C---:B------:R-:W-:Y:S02]  /*5d10*/  ISETP.GT.AND P4, PT, R0.reuse, RZ, P1 ;  /* 0x000000ff0000720c */ /* 0x040fe40000f84270 */
[----:B------:R-:W-:Y:S02]  /*5d20*/  ISETP.GT.AND P5, PT, R0, RZ, P0 ;  /* 0x000000ff0000720c */ /* 0x000fe400007a4270 */
[----:B------:R-:W-:Y:S02]  /*5d30*/  F2FP.BF16.F32.PACK_AB R70, RZ, R70 ;  /* 0x00000046ff46723e */ /* 0x000fe400000010ff */
[----:B------:R-:W-:Y:S02]  /*5d40*/  F2FP.BF16.F32.PACK_AB R71, RZ, R71 ;  /* 0x00000047ff47723e */ /* 0x000fe400000010ff */
[----:B------:R-:W-:Y:S01]  /*5d50*/  F2FP.BF16.F32.PACK_AB R72, RZ, R72 ;  /* 0x00000048ff48723e */ /* 0x000fe200000010ff */
[----:B------:R-:W-:Y:S01]  /*5d60*/  @P2 STG.E.U16 desc[UR36][R6.64+0xb0], R70 ;  /* 0x0000b04606002986 */ /* 0x000fe2000c101524 */
[----:B------:R-:W-:-:S02]  /*5d70*/  F2FP.BF16.F32.PACK_AB R73, RZ, R73 ;  /* 0x00000049ff49723e */ /* 0x000fc400000010ff */
[C---:B------:R-:W-:Y:S01]  /*5d80*/  ISETP.GT.AND P1, PT, R0.reuse, 0x8, P1 ;  /* 0x000000080000780c */ /* 0x040fe20000f24270 */
[----:B------:R-:W-:Y:S01]  /*5d90*/  @P3 STG.E.U16 desc[UR36][R6.64+0xb2], R71 ;  /* 0x0000b24706003986 */ /* 0x000fe2000c101524 */
[C---:B------:R-:W-:Y:S02]  /*5da0*/  ISETP.GT.AND P2, PT, R0.reuse, 0x8, P0 ;  /* 0x000000080000780c */ /* 0x040fe40000744270 */
[C---:B------:R-:W-:Y:S01]  /*5db0*/  ISETP.GT.AND P0, PT, R3.reuse, 0x69, PT ;  /* 0x000000690300780c */ /* 0x040fe20003f04270 */
[----:B------:R-:W-:Y:S01]  /*5dc0*/  @P4 STG.E.U16 desc[UR36][R4.64+0xc0], R72 ;  /* 0x0000c04804004986 */ /* 0x000fe2000c101524 */
[----:B------:R-:W-:Y:S02]  /*5dd0*/  ISETP.GT.AND P4, PT, R3, 0x68, PT ;  /* 0x000000680300780c */ /* 0x000fe40003f84270 */
[----:B------:R-:W-:Y:S01]  /*5de0*/  F2FP.BF16.F32.PACK_AB R74, RZ, R74 ;  /* 0x0000004aff4a723e */ /* 0x000fe200000010ff */
[----:B------:R-:W-:Y:S01]  /*5df0*/  @P5 STG.E.U16 desc[UR36][R4.64+0xc2], R73 ;  /* 0x0000c24904005986 */ /* 0x000fe2000c101524 */
[----:B------:R-:W-:-:S02]  /*5e00*/  ISETP.GT.AND P5, PT, R0, RZ, P4 ;  /* 0x000000ff0000720c */ /* 0x000fc400027a4270 */
[C---:B------:R-:W-:Y:S01]  /*5e10*/  ISETP.GT.AND P3, PT, R0.reuse, RZ, P0 ;  /* 0x000000ff0000720c */ /* 0x040fe20000764270 */
[----:B------:R-:W-:Y:S01]  /*5e20*/  @P1 STG.E.U16 desc[UR36][R6.64+0xc0], R74 ;  /* 0x0000c04a06001986 */ /* 0x000fe2000c101524 */
[----:B------:R-:W-:Y:S02]  /*5e30*/  F2FP.BF16.F32.PACK_AB R75, RZ, R75 ;  /* 0x0000004bff4b723e */ /* 0x000fe400000010ff */
[----:B------:R-:W-:Y:S02]  /*5e40*/  F2FP.BF16.F32.PACK_AB R76, RZ, R76 ;  /* 0x0000004cff4c723e */ /* 0x000fe400000010ff */
[C---:B------:R-:W-:Y:S01]  /*5e50*/  ISETP.GT.AND P4, PT, R0.reuse, 0x8, P4 ;  /* 0x000000080000780c */ /* 0x040fe20002784270 */
[----:B------:R-:W-:Y:S01]  /*5e60*/  @P2 STG.E.U16 desc[UR36][R6.64+0xc2], R75 ;  /* 0x0000c24b06002986 */ /* 0x000fe2000c101524 */
[----:B------:R-:W-:Y:S02]  /*5e70*/  F2FP.BF16.F32.PACK_AB R77, RZ, R77 ;  /* 0x0000004dff4d723e */ /* 0x000fe400000010ff */
[----:B------:R-:W-:Y:S01]  /*5e80*/  ISETP.GT.AND P2, PT, R3, 0x71, PT ;  /* 0x000000710300780c */ /* 0x000fe20003f44270 */
[----:B------:R-:W-:Y:S01]  /*5e90*/  @P5 STG.E.U16 desc[UR36][R4.64+0xd0], R76 ;  /* 0x0000d04c04005986 */ /* 0x000fe2000c101524 */
[----:B------:R-:W-:-:S02]  /*5ea0*/  ISETP.GT.AND P5, PT, R0, 0x8, P0 ;  /* 0x000000080000780c */ /* 0x000fc400007a4270 */
[C---:B------:R-:W-:Y:S01]  /*5eb0*/  ISETP.GT.AND P1, PT, R3.reuse, 0x78, PT ;  /* 0x000000780300780c */ /* 0x040fe20003f24270 */
[----:B------:R-:W-:Y:S01]  /*5ec0*/  @P3 STG.E.U16 desc[UR36][R4.64+0xd2], R77 ;  /* 0x0000d24d04003986 */ /* 0x000fe2000c101524 */
[C---:B------:R-:W-:Y:S02]  /*5ed0*/  ISETP.GT.AND P3, PT, R3.reuse, 0x70, PT ;  /* 0x000000700300780c */ /* 0x040fe40003f64270 */
[----:B------:R-:W-:Y:S01]  /*5ee0*/  ISETP.GT.AND P0, PT, R3, 0x79, PT ;  /* 0x000000790300780c */ /* 0x000fe20003f04270 */
[----:B------:R-:W-:Y:S01]  /*5ef0*/  @P4 IMAD.MOV.U32 R2, RZ, RZ, R6 ;  /* 0x000000ffff024224 */ /* 0x000fe200078e0006 */
[----:B------:R-:W-:Y:S01]  /*5f00*/  F2FP.BF16.F32.PACK_AB R78, RZ, R78 ;  /* 0x0000004eff4e723e */ /* 0x000fe200000010ff */
[----:B------:R-:W-:Y:S01]  /*5f10*/  @P4 IMAD.MOV.U32 R3, RZ, RZ, R7 ;  /* 0x000000ffff034224 */ /* 0x000fe200078e0007 */
[----:B------:R-:W-:Y:S02]  /*5f20*/  F2FP.BF16.F32.PACK_AB R79, RZ, R79 ;  /* 0x0000004fff4f723e */ /* 0x000fe400000010ff */
[----:B------:R-:W-:-:S02]  /*5f30*/  F2FP.BF16.F32.PACK_AB R80, RZ, R80 ;  /* 0x00000050ff50723e */ /* 0x000fc400000010ff */
[----:B------:R0:W-:Y:S01]  /*5f40*/  @P4 STG.E.U16 desc[UR36][R2.64+0xd0], R78 ;  /* 0x0000d04e02004986 */ /* 0x0001e2000c101524 */
[C---:B------:R-:W-:Y:S02]  /*5f50*/  ISETP.GT.AND P4, PT, R0.reuse, RZ, P2 ;  /* 0x000000ff0000720c */ /* 0x040fe40001784270 */
[----:B------:R-:W-:Y:S02]  /*5f60*/  F2FP.BF16.F32.PACK_AB R81, RZ, R81 ;  /* 0x00000051ff51723e */ /* 0x000fe400000010ff */
[----:B------:R-:W-:Y:S02]  /*5f70*/  ISETP.GT.AND P2, PT, R0, 0x8, P2 ;  /* 0x000000080000780c */ /* 0x000fe40001744270 */
[----:B------:R-:W-:Y:S02]  /*5f80*/  F2FP.BF16.F32.PACK_AB R82, RZ, R82 ;  /* 0x00000052ff52723e */ /* 0x000fe400000010ff */
[----:B------:R-:W-:Y:S02]  /*5f90*/  F2FP.BF16.F32.PACK_AB R83, RZ, R83 ;  /* 0x00000053ff53723e */ /* 0x000fe400000010ff */
[----:B------:R-:W-:Y:S01]  /*5fa0*/  F2FP.BF16.F32.PACK_AB R84, RZ, R84 ;  /* 0x00000054ff54723e */ /* 0x000fe200000010ff */
[----:B0-----:R-:W-:Y:S01]  /*5fb0*/  @P5 IMAD.MOV.U32 R2, RZ, RZ, R6 ;  /* 0x000000ffff025224 */ /* 0x001fe200078e0006 */
[----:B------:R-:W-:Y:S01]  /*5fc0*/  F2FP.BF16.F32.PACK_AB R85, RZ, R85 ;  /* 0x00000055ff55723e */ /* 0x000fe200000010ff */
[----:B------:R-:W-:Y:S01]  /*5fd0*/  @P5 IMAD.MOV.U32 R3, RZ, RZ, R7 ;  /* 0x000000ffff035224 */ /* 0x000fe200078e0007 */
[----:B------:R-:W-:-:S02]  /*5fe0*/  F2FP.BF16.F32.PACK_AB R86, RZ, R86 ;  /* 0x00000056ff56723e */ /* 0x000fc400000010ff */
[----:B------:R-:W-:Y:S02]  /*5ff0*/  F2FP.BF16.F32.PACK_AB R87, RZ, R87 ;  /* 0x00000057ff57723e */ /* 0x000fe400000010ff */
[----:B------:R0:W-:Y:S01]  /*6000*/  @P5 STG.E.U16 desc[UR36][R2.64+0xd2], R79 ;  /* 0x0000d24f02005986 */ /* 0x0001e2000c101524 */
[C---:B------:R-:W-:Y:S02]  /*6010*/  ISETP.GT.AND P5, PT, R0.reuse, RZ, P3 ;  /* 0x000000ff0000720c */ /* 0x040fe40001fa4270 */
[----:B------:R-:W-:-:S11]  /*6020*/  ISETP.GT.AND P3, PT, R0, 0x8, P3 ;  /* 0x000000080000780c */ /* 0x000fd60001f64270 */
[----:B0-----:R-:W-:Y:S02]  /*6030*/  @P5 IMAD.MOV.U32 R2, RZ, RZ, R4 ;  /* 0x000000ffff025224 */ /* 0x001fe400078e0004 */
[----:B------:R-:W-:-:S05]  /*6040*/  @P5 IMAD.MOV.U32 R3, RZ, RZ, R5 ;  /* 0x000000ffff035224 */ /* 0x000fca00078e0005 */
[----:B------:R0:W-:Y:S01]  /*6050*/  @P5 STG.E.U16 desc[UR36][R2.64+0xe0], R80 ;  /* 0x0000e05002005986 */ /* 0x0001e2000c101524 */
[C---:B------:R-:W-:Y:S02]  /*6060*/  ISETP.GT.AND P5, PT, R0.reuse, RZ, P0 ;  /* 0x000000ff0000720c */ /* 0x040fe400007a4270 */
[----:B------:R-:W-:Y:S01]  /*6070*/  ISETP.GT.AND P0, PT, R0, 0x8, P0 ;  /* 0x000000080000780c */ /* 0x000fe20000704270 */
[----:B0-----:R-:W-:Y:S02]  /*6080*/  @P4 IMAD.MOV.U32 R2, RZ, RZ, R4 ;  /* 0x000000ffff024224 */ /* 0x001fe400078e0004 */
[----:B------:R-:W-:-:S05]  /*6090*/  @P4 IMAD.MOV.U32 R3, RZ, RZ, R5 ;  /* 0x000000ffff034224 */ /* 0x000fca00078e0005 */
[----:B------:R0:W-:Y:S01]  /*60a0*/  @P4 STG.E.U16 desc[UR36][R2.64+0xe2], R81 ;  /* 0x0000e25102004986 */ /* 0x0001e2000c101524 */
[C---:B------:R-:W-:Y:S02]  /*60b0*/  ISETP.GT.AND P4, PT, R0.reuse, RZ, P1 ;  /* 0x000000ff0000720c */ /* 0x040fe40000f84270 */
[----:B------:R-:W-:Y:S01]  /*60c0*/  ISETP.GT.AND P1, PT, R0, 0x8, P1 ;  /* 0x000000080000780c */ /* 0x000fe20000f24270 */
[----:B0-----:R-:W-:Y:S02]  /*60d0*/  @P3 IMAD.MOV.U32 R2, RZ, RZ, R6 ;  /* 0x000000ffff023224 */ /* 0x001fe400078e0006 */
[----:B------:R-:W-:-:S05]  /*60e0*/  @P3 IMAD.MOV.U32 R3, RZ, RZ, R7 ;  /* 0x000000ffff033224 */ /* 0x000fca00078e0007 */
[----:B------:R0:W-:Y:S02]  /*60f0*/  @P3 STG.E.U16 desc[UR36][R2.64+0xe0], R82 ;  /* 0x0000e05202003986 */ /* 0x0001e4000c101524 */
[----:B0-----:R-:W-:Y:S02]  /*6100*/  @P2 IMAD.MOV.U32 R2, RZ, RZ, R6 ;  /* 0x000000ffff022224 */ /* 0x001fe400078e0006 */
[----:B------:R-:W-:-:S05]  /*6110*/  @P2 IMAD.MOV.U32 R3, RZ, RZ, R7 ;  /* 0x000000ffff032224 */ /* 0x000fca00078e0007 */
[----:B------:R0:W-:Y:S02]  /*6120*/  @P2 STG.E.U16 desc[UR36][R2.64+0xe2], R83 ;  /* 0x0000e25302002986 */ /* 0x0001e4000c101524 */
[----:B0-----:R-:W-:Y:S02]  /*6130*/  @P4 IMAD.MOV.U32 R2, RZ, RZ, R4 ;  /* 0x000000ffff024224 */ /* 0x001fe400078e0004 */
[----:B------:R-:W-:-:S05]  /*6140*/  @P4 IMAD.MOV.U32 R3, RZ, RZ, R5 ;  /* 0x000000ffff034224 */ /* 0x000fca00078e0005 */
[----:B------:R0:W-:Y:S04]  /*6150*/  @P4 STG.E.U16 desc[UR36][R2.64+0xf0], R84 ;  /* 0x0000f05402004986 */ /* 0x0001e8000c101524 */
[----:B------:R1:W-:Y:S01]  /*6160*/  @P5 STG.E.U16 desc[UR36][R4.64+0xf2], R85 ;  /* 0x0000f25504005986 */ /* 0x0003e2000c101524 */
[----:B0-----:R-:W-:Y:S02]  /*6170*/  @P1 IMAD.MOV.U32 R2, RZ, RZ, R6 ;  /* 0x000000ffff021224 */ /* 0x001fe400078e0006 */
[----:B------:R-:W-:-:S05]  /*6180*/  @P1 IMAD.MOV.U32 R3, RZ, RZ, R7 ;  /* 0x000000ffff031224 */ /* 0x000fca00078e0007 */
[----:B------:R1:W-:Y:S04]  /*6190*/  @P1 STG.E.U16 desc[UR36][R2.64+0xf0], R86 ;  /* 0x0000f05602001986 */ /* 0x0003e8000c101524 */
[----:B------:R1:W-:Y:S02]  /*61a0*/  @P0 STG.E.U16 desc[UR36][R6.64+0xf2], R87 ;  /* 0x0000f25706000986 */ /* 0x0003e4000c101524 */
.L_x_162:
[----:B------:R-:W-:Y:S05]  /*61b0*/  BSYNC B0 ;  /* 0x0000000000007941 */ /* 0x000fea0003800000 */
.L_x_36:
[----:B01----:R-:W2:Y:S01]  /*61c0*/  LDL.64 R2, [R1] ;  /* 0x0000000001027983 */ /* 0x003ea20000100a00 */
[----:B------:R-:W-:Y:S01]  /*61d0*/  ULDC.64 UR4, c[0x0][0x650] ;  /* 0x0001940000047ab9 */ /* 0x000fe20000000a00 */
[----:B------:R0:W-:Y:S01]  /*61e0*/  SYNCS.ARRIVE.TRANS64.A1T0 RZ, [R98+UR47], RZ ;  /* 0x000000ff62ff79a7 */ /* 0x0001e2000810002f */
[----:B------:R-:W-:Y:S01]  /*61f0*/  PRMT R0, RZ, 0x7610, R0 ;  /* 0x00007610ff007816 */ /* 0x000fe20000000000 */
[----:B-----5:R-:W-:Y:S02]  /*6200*/  IMAD.MOV.U32 R19, RZ, RZ, -0x1 ;  /* 0xffffffffff137424 */ /* 0x020fe400078e00ff */
[----:B------:R-:W-:Y:S01]  /*6210*/  IMAD.MOV.U32 R22, RZ, RZ, -0x1 ;  /* 0xffffffffff167424 */ /* 0x000fe200078e00ff */
[----:B--2---:R-:W-:-:S04]  /*6220*/  LEA R18, P0, R2, R18, 0x1 ;  /* 0x0000001202127211 */ /* 0x004fc800078008ff */
[----:B------:R-:W-:Y:S01]  /*6230*/  LEA.HI.X R17, R2, R17, R23, 0x1, P0 ;  /* 0x0000001102117211 */ /* 0x000fe200000f0c17 */
[----:B------:R-:W-:Y:S01]  /*6240*/  IMAD.MOV.U32 R2, RZ, RZ, -0x1 ;  /* 0xffffffffff027424 */ /* 0x000fe200078e00ff */
[----:B------:R-:W-:-:S04]  /*6250*/  ISETP.GE.U32.AND P0, PT, R18, UR4, PT ;  /* 0x0000000412007c0c */ /* 0x000fc8000bf06070 */
[----:B------:R-:W-:-:S13]  /*6260*/  ISETP.GE.U32.AND.EX P0, PT, R17, UR5, PT, P0 ;  /* 0x0000000511007c0c */ /* 0x000fda000bf06100 */
[----:B0-----:R-:W-:Y:S05]  /*6270*/  @P0 BRA `(.L_x_163) ;  /* 0x0000000400700947 */ /* 0x001fea0003800000 */
[----:B------:R-:W0:Y:S01]  /*6280*/  S2R R10, SR_CTAID.X ;  /* 0x00000000000a7919 */ /* 0x000e220000002500 */
[----:B------:R-:W1:Y:S01]  /*6290*/  LDC.64 R8, c[0x0][0x628] ;  /* 0x00018a00ff087b82 */ /* 0x000e620000000a00 */
[----:B------:R-:W-:Y:S01]  /*62a0*/  ULDC UR4, c[0x0][0x150] ;  /* 0x0000540000047ab9 */ /* 0x000fe20000000800 */
[----:B---34-:R-:W-:Y:S01]  /*62b0*/  IMAD.MOV.U32 R6, RZ, RZ, R18 ;  /* 0x000000ffff067224 */ /* 0x018fe200078e0012 */
[----:B------:R-:W2:Y:S01]  /*62c0*/  S2R R20, SR_CTAID.Y ;  /* 0x0000000000147919 */ /* 0x000ea20000002600 */
[----:B------:R-:W-:-:S04]  /*62d0*/  IMAD.MOV.U32 R7, RZ, RZ, R17 ;  /* 0x000000ffff077224 */ /* 0x000fc800078e0011 */
[----:B------:R-:W3:Y:S08]  /*62e0*/  LDC R15, c[0x0][0x144] ;  /* 0x00005100ff0f7b82 */ /* 0x000ef00000000800 */
[----:B------:R-:W4:Y:S08]  /*62f0*/  LDC R0, c[0x0][0x630] ;  /* 0x00018c00ff007b82 */ /* 0x000f300000000800 */
[----:B------:R-:W2:Y:S01]  /*6300*/  LDC.64 R12, c[0x0][0x620] ;  /* 0x00018800ff0c7b82 */ /* 0x000ea20000000a00 */
[----:B-1----:R-:W-:-:S04]  /*6310*/  ISETP.NE.U32.AND P0, PT, R8, RZ, PT ;  /* 0x000000ff0800720c */ /* 0x002fc80003f05070 */
[----:B------:R-:W-:Y:S02]  /*6320*/  ISETP.NE.AND.EX P0, PT, R9, RZ, PT, P0 ;  /* 0x000000ff0900720c */ /* 0x000fe40003f05300 */
[----:B0-----:R-:W-:-:S05]  /*6330*/  I2FP.F32.U32 R2, R10 ;  /* 0x0000000a00027245 */ /* 0x001fca0000201000 */
[----:B------:R-:W-:-:S04]  /*6340*/  FMUL R2, R2, UR4 ;  /* 0x0000000402027c20 */ /* 0x000fc80008400000 */
[----:B------:R0:W1:Y:S02]  /*6350*/  F2I.U32.TRUNC.NTZ R14, R2 ;  /* 0x00000002000e7305 */ /* 0x000064000020f000 */
[----:B---34-:R-:W-:Y:S05]  /*6360*/  @!P0 BRA `(.L_x_164) ;  /* 0x0000000000288947 */ /* 0x018fea0003800000 */
[----:B------:R-:W3:Y:S02]  /*6370*/  LDC R3, c[0x0][0x634] ;  /* 0x00018d00ff037b82 */ /* 0x000ee40000000800 */
[----:B---3--:R-:W-:-:S05]  /*6380*/  IADD3 R7, P0, R18, R3, RZ ;  /* 0x0000000312077210 */ /* 0x008fca0007f1e0ff */
[----:B------:R-:W-:-:S04]  /*6390*/  IMAD.X R11, RZ, RZ, R17, P0 ;  /* 0x000000ffff0b7224 */ /* 0x000fc800000e0611 */
[----:B0-----:R-:W-:-:S04]  /*63a0*/  IMAD.WIDE.U32 R2, R11, R8, RZ ;  /* 0x000000080b027225 */ /* 0x001fc800078e00ff */
[----:B------:R-:W-:-:S04]  /*63b0*/  IMAD.WIDE.U32 R4, P0, R7, R9, R2 ;  /* 0x0000000907047225 */ /* 0x000fc80007800002 */
[----:B------:R-:W-:-:S04]  /*63c0*/  IMAD.WIDE.U32 R2, R7, R8, RZ ;  /* 0x0000000807027225 */ /* 0x000fc800078e00ff */
[----:B------:R-:W-:Y:S01]  /*63d0*/  IMAD.X R7, RZ, RZ, RZ, P0 ;  /* 0x000000ffff077224 */ /* 0x000fe200000e06ff */
[----:B------:R-:W-:Y:S01]  /*63e0*/  IADD3 RZ, P0, R3, R4, RZ ;  /* 0x0000000403ff7210 */ /* 0x000fe20007f1e0ff */
[----:B------:R-:W-:-:S04]  /*63f0*/  IMAD.MOV.U32 R6, RZ, RZ, R5 ;  /* 0x000000ffff067224 */ /* 0x000fc800078e0005 */
[----:B------:R-:W-:-:S08]  /*6400*/  IMAD.WIDE.U32.X R6, R11, R9, R6, P0 ;  /* 0x000000090b067225 */ /* 0x000fd000000e0406 */
.L_x_164:
[----:B------:R-:W3:Y:S01]  /*6410*/  LDC.64 R26, c[0x0][0x640] ;  /* 0x00019000ff1a7b82 */ /* 0x000ee20000000a00 */
[-C--:B------:R-:W-:Y:S01]  /*6420*/  SHF.R.U64 R11, R6, R0.reuse, R7 ;  /* 0x00000000060b7219 */ /* 0x080fe20000001207 */
[----:B------:R-:W-:Y:S01]  /*6430*/  IMAD.MOV.U32 R19, RZ, RZ, R17 ;  /* 0x000000ffff137224 */ /* 0x000fe200078e0011 */
[----:B------:R-:W-:Y:S01]  /*6440*/  SHF.R.U32.HI R0, RZ, R0, R7 ;  /* 0x00000000ff007219 */ /* 0x000fe20000011607 */
[----:B-1----:R-:W-:Y:S01]  /*6450*/  IMAD.MOV R14, RZ, RZ, -R14 ;  /* 0x000000ffff0e7224 */ /* 0x002fe200078e0a0e */
[----:B------:R-:W-:Y:S01]  /*6460*/  IADD3 R5, P0, RZ, -R11, RZ ;  /* 0x8000000bff057210 */ /* 0x000fe20007f1e0ff */
[----:B------:R-:W-:Y:S01]  /*6470*/  ULDC UR4, c[0x0][0x154] ;  /* 0x0000550000047ab9 */ /* 0x000fe20000000800 */
[----:B------:R-:W-:Y:S01]  /*6480*/  IMAD.MOV.U32 R7, RZ, RZ, 0x1 ;  /* 0x00000001ff077424 */ /* 0x000fe200078e00ff */
[----:B------:R-:W1:Y:S01]  /*6490*/  LDC R4, c[0x0][0x618] ;  /* 0x00018600ff047b82 */ /* 0x000e620000000800 */
[----:B------:R-:W-:Y:S02]  /*64a0*/  IMAD R22, R15, R14, R10 ;  /* 0x0000000e0f167224 */ /* 0x000fe400078e020a */
[----:B------:R-:W-:-:S04]  /*64b0*/  IMAD.X R3, RZ, RZ, ~R0, P0 ;  /* 0x000000ffff037224 */ /* 0x000fc800000e0e00 */
[-C--:B--2---:R-:W-:Y:S01]  /*64c0*/  IMAD R0, R3, R12.reuse, RZ ;  /* 0x0000000c03007224 */ /* 0x084fe200078e02ff */
[----:B------:R-:W2:Y:S01]  /*64d0*/  LDC R6, c[0x0][0x608] ;  /* 0x00018200ff067b82 */ /* 0x000ea20000000800 */
[----:B0-----:R-:W-:-:S04]  /*64e0*/  IMAD.WIDE.U32 R2, R5, R12, R18 ;  /* 0x0000000c05027225 */ /* 0x001fc800078e0012 */
[----:B------:R-:W-:Y:S01]  /*64f0*/  IMAD R5, R5, R13, R0 ;  /* 0x0000000d05057224 */ /* 0x000fe200078e0200 */
[----:B------:R-:W-:Y:S02]  /*6500*/  I2FP.F32.U32 R0, R20 ;  /* 0x0000001400007245 */ /* 0x000fe40000201000 */
[----:B------:R-:W0:Y:S01]  /*6510*/  LDC R24, c[0x0][0x658] ;  /* 0x00019600ff187b82 */ /* 0x000e220000000800 */
[----:B------:R-:W-:Y:S01]  /*6520*/  IMAD.IADD R3, R3, 0x1, R5 ;  /* 0x0000000103037824 */ /* 0x000fe200078e0205 */
[----:B---3--:R-:W-:Y:S01]  /*6530*/  ISETP.NE.U32.AND P0, PT, R26, RZ, PT ;  /* 0x000000ff1a00720c */ /* 0x008fe20003f05070 */
[----:B------:R-:W-:Y:S01]  /*6540*/  FMUL R0, R0, UR4 ;  /* 0x0000000400007c20 */ /* 0x000fe20008400000 */
[----:B------:R-:W-:Y:S02]  /*6550*/  IMAD.MOV.U32 R5, RZ, RZ, -0x1 ;  /* 0xffffffffff057424 */ /* 0x000fe400078e00ff */
[----:B------:R-:W-:Y:S01]  /*6560*/  ISETP.NE.AND.EX P0, PT, R27, RZ, PT, P0 ;  /* 0x000000ff1b00720c */ /* 0x000fe20003f05300 */
[----:B------:R3:W4:Y:S01]  /*6570*/  F2I.U32.TRUNC.NTZ R12, R0 ;  /* 0x00000000000c7305 */ /* 0x000722000020f000 */
[----:B------:R-:W3:Y:S01]  /*6580*/  LDC R15, c[0x0][0x148] ;  /* 0x00005200ff0f7b82 */ /* 0x000ee20000000800 */
[----:B-1----:R-:W-:-:S02]  /*6590*/  SHF.R.U64 R10, R2, R4, R3 ;  /* 0x00000004020a7219 */ /* 0x002fc40000001203 */
[----:B------:R-:W-:-:S05]  /*65a0*/  SHF.R.U32.HI R3, RZ, R4, R3 ;  /* 0x00000004ff037219 */ /* 0x000fca0000011603 */
[----:B------:R-:W1:Y:S01]  /*65b0*/  LDC R14, c[0x0][0x600] ;  /* 0x00018000ff0e7b82 */ /* 0x000e620000000800 */
[-CC-:B--2---:R-:W-:Y:S02]  /*65c0*/  SHF.R.U64 R8, R10, R6.reuse, R3.reuse ;  /* 0x000000060a087219 */ /* 0x184fe40000001203 */
[----:B------:R-:W-:-:S05]  /*65d0*/  SHF.R.U32.HI R3, RZ, R6, R3 ;  /* 0x00000006ff037219 */ /* 0x000fca0000011603 */
[----:B------:R-:W2:Y:S01]  /*65e0*/  LDC R21, c[0x0][0x648] ;  /* 0x00019200ff157b82 */ /* 0x000ea20000000800 */
[-CC-:B0-----:R-:W-:Y:S02]  /*65f0*/  SHF.R.U64 R13, R8, R24.reuse, R3.reuse ;  /* 0x00000018080d7219 */ /* 0x181fe40000001203 */
[-C--:B------:R-:W-:Y:S02]  /*6600*/  SHF.L.U32 R5, R5, R24.reuse, RZ ;  /* 0x0000001805057219 */ /* 0x080fe400000006ff */
[-C--:B------:R-:W-:Y:S01]  /*6610*/  SHF.R.U32.HI R3, RZ, R24.reuse, R3 ;  /* 0x00000018ff037219 */ /* 0x080fe20000011603 */
[----:B------:R-:W-:Y:S01]  /*6620*/  IMAD.MOV.U32 R2, RZ, RZ, R13 ;  /* 0x000000ffff027224 */ /* 0x000fe200078e000d */
[----:B------:R-:W-:Y:S01]  /*6630*/  SHF.L.U32 R24, R7, R24, RZ ;  /* 0x0000001807187219 */ /* 0x000fe200000006ff */
[----:B------:R-:W0:Y:S01]  /*6640*/  LDC R25, c[0x0][0x638] ;  /* 0x00018e00ff197b82 */ /* 0x000e220000000800 */
[----:B------:R-:W-:-:S07]  /*6650*/  LOP3.LUT R19, RZ, R5, RZ, 0x33, !PT ;  /* 0x00000005ff137212 */ /* 0x000fce00078e33ff */
[----:B------:R-:W0:Y:S01]  /*6660*/  LDC R28, c[0x0][0x610] ;  /* 0x00018400ff1c7b82 */ /* 0x000e220000000800 */
[----:B----4-:R-:W-:Y:S05]  /*6670*/  @!P0 BRA `(.L_x_165) ;  /* 0x0000000000288947 */ /* 0x010fea0003800000 */
[----:B---3--:R-:W3:Y:S02]  /*6680*/  LDC R0, c[0x0][0x64c] ;  /* 0x00019300ff007b82 */ /* 0x008ee40000000800 */
[----:B---3--:R-:W-:-:S05]  /*6690*/  IADD3 R7, P0, R13, R0, RZ ;  /* 0x000000000d077210 */ /* 0x008fca0007f1e0ff */
        /* <DEDUP_REMOVED lines=8> */
.L_x_165:
[----:B------:R-:W4:Y:S01]  /*6720*/  LDC R4, c[0x0][0x65c] ;  /* 0x00019700ff047b82 */ /* 0x000f220000000800 */
[----:B--23--:R-:W-:Y:S01]  /*6730*/  SHF.R.U64 R0, R2, R21, R3 ;  /* 0x0000001502007219 */ /* 0x00cfe20000001203 */
[----:B-1----:R-:W-:Y:S01]  /*6740*/  VIADD R3, R14, 0xffffffff ;  /* 0xffffffff0e037836 */ /* 0x002fe20000000000 */
[----:B------:R-:W-:Y:S01]  /*6750*/  LOP3.LUT R19, R8, R19, RZ, 0xc0, !PT ;  /* 0x0000001308137212 */ /* 0x000fe200078ec0ff */
[----:B------:R-:W-:Y:S02]  /*6760*/  IMAD.MOV R12, RZ, RZ, -R12 ;  /* 0x000000ffff0c7224 */ /* 0x000fe400078e0a0c */
[----:B------:R-:W-:Y:S01]  /*6770*/  IMAD.MOV R2, RZ, RZ, -R0 ;  /* 0x000000ffff027224 */ /* 0x000fe200078e0a00 */
[----:B------:R-:W-:Y:S01]  /*6780*/  LOP3.LUT R3, R10, R3, RZ, 0xc0, !PT ;  /* 0x000000030a037212 */ /* 0x000fe200078ec0ff */
[----:B------:R-:W-:Y:S02]  /*6790*/  IMAD R19, R24, R0, R19 ;  /* 0x0000000018137224 */ /* 0x000fe400078e0213 */
[----:B0-----:R-:W-:-:S04]  /*67a0*/  IMAD R0, R2, R25, R13 ;  /* 0x0000001902007224 */ /* 0x001fc800078e020d */
[----:B------:R-:W-:Y:S01]  /*67b0*/  IMAD R2, R0, R14, R3 ;  /* 0x0000000e00027224 */ /* 0x000fe200078e0203 */
[----:B----4-:R-:W-:Y:S01]  /*67c0*/  ISETP.NE.AND P0, PT, R4, 0x1, PT ;  /* 0x000000010400780c */ /* 0x010fe20003f05270 */
[----:B------:R-:W-:-:S05]  /*67d0*/  IMAD.MOV.U32 R4, RZ, RZ, 0x1 ;  /* 0x00000001ff047424 */ /* 0x000fca00078e00ff */
[----:B------:R-:W-:-:S07]  /*67e0*/  PRMT R0, R4, 0x7610, R0 ;  /* 0x0000761004007816 */ /* 0x000fce0000000000 */
[----:B------:R-:W-:-:S04]  /*67f0*/  @P0 IMAD R22, R15, R12, R20 ;  /* 0x0000000c0f160224 */ /* 0x000fc800078e0214 */
[----:B------:R-:W-:-:S05]  /*6800*/  IMAD R19, R19, R28, R22 ;  /* 0x0000001c13137224 */ /* 0x000fca00078e0216 */
[----:B------:R-:W-:Y:S02]  /*6810*/  SEL R22, R2, R19, !P0 ;  /* 0x0000001302167207 */ /* 0x000fe40004000000 */
[----:B------:R-:W-:Y:S01]  /*6820*/  SEL R19, R19, R2, !P0 ;  /* 0x0000000213137207 */ /* 0x000fe20004000000 */
[----:B------:R-:W-:-:S07]  /*6830*/  IMAD.MOV.U32 R2, RZ, RZ, R11 ;  /* 0x000000ffff027224 */ /* 0x000fce00078e000b */
.L_x_163:
[----:B------:R-:W-:Y:S02]  /*6840*/  LOP3.LUT P0, RZ, R0, 0xff, RZ, 0xc0, !PT ;  /* 0x000000ff00ff7812 */ /* 0x000fe4000780c0ff */
[----:B------:R-:W-:-:S11]  /*6850*/  LOP3.LUT R103, R103, 0x1, RZ, 0x3c, !PT ;  /* 0x0000000167677812 */ /* 0x000fd600078e3cff */
[----:B------:R-:W-:Y:S05]  /*6860*/  @P0 BRA `(.L_x_166) ;  /* 0xffffffac00b00947 */ /* 0x000fea000383ffff */
[----:B------:R-:W-:Y:S05]  /*6870*/  EXIT ;  /* 0x000000000000794d */ /* 0x000fea0003800000 */
.L_x_17:
[----:B------:R-:W-:-:S08]  /*6880*/  ISETP.NE.AND P0, PT, R5, RZ, PT ;  /* 0x000000ff0500720c */ /* 0x000fd00003f05270 */
[----:B0-----:R-:W0:-:S00]  /*6890*/  USETMAXREG.DEALLOC.CTAPOOL 0x28 ;  /* 0x00000028000079c8 */ /* 0x001e0000080e0500 */
[----:B------:R-:W-:Y:S05]  /*68a0*/  @P0 EXIT ;  /* 0x000000000000094d */ /* 0x000fea0003800000 */
[----:B0-----:R-:W-:Y:S01]  /*68b0*/  LOP3.LUT P0, RZ, R8, 0xff, RZ, 0xc0, !PT ;  /* 0x000000ff08ff7812 */ /* 0x001fe2000780c0ff */
[----:B------:R-:W-:Y:S02]  /*68c0*/  IMAD.MOV.U32 R0, RZ, RZ, 0x1 ;  /* 0x00000001ff007424 */ /* 0x000fe400078e00ff */
[----:B------:R-:W-:-:S10]  /*68d0*/  IMAD.MOV.U32 R7, RZ, RZ, RZ ;  /* 0x000000ffff077224 */ /* 0x000fd400078e00ff */
[----:B------:R-:W-:Y:S05]  /*68e0*/  @!P0 BRA `(.L_x_167) ;  /* 0x0000000c00788947 */ /* 0x000fea0003800000 */
[----:B------:R-:W0:Y:S01]  /*68f0*/  S2UR UR9, SR_CgaCtaId ;  /* 0x00000000000979c3 */ /* 0x000e220000008800 */
[----:B------:R-:W-:Y:S01]  /*6900*/  ULDC UR5, c[0x0][0x658] ;  /* 0x0001960000057ab9 */ /* 0x000fe20000000800 */
[----:B------:R-:W-:Y:S01]  /*6910*/  UMOV UR10, 0xffffffff ;  /* 0xffffffff000a7882 */ /* 0x000fe20000000000 */
[----:B------:R-:W-:Y:S01]  /*6920*/  UMOV UR11, 0x1 ;  /* 0x00000001000b7882 */ /* 0x000fe20000000000 */
[----:B------:R-:W-:Y:S01]  /*6930*/  USHF.L.U32 UR10, UR10, UR5, URZ ;  /* 0x000000050a0a7299 */ /* 0x000fe2000800063f */
[----:B------:R-:W-:Y:S01]  /*6940*/  LOP3.LUT P0, RZ, R4, 0x1f, RZ, 0xc0, !PT ;  /* 0x0000001f04ff7812 */ /* 0x000fe2000780c0ff */
[----:B------:R-:W-:Y:S01]  /*6950*/  BSSY B0, `(.L_x_167) ;  /* 0x00000d7000007945 */ /* 0x000fe20003800000 */
[C---:B------:R-:W-:Y:S01]  /*6960*/  ISETP.NE.AND P2, PT, R3.reuse, RZ, PT ;  /* 0x000000ff0300720c */ /* 0x040fe20003f45270 */
[----:B------:R-:W-:Y:S01]  /*6970*/  ULOP3.LUT UR13, URZ, UR10, URZ, 0x33, !UPT ;  /* 0x0000000a3f0d7292 */ /* 0x000fe2000f8e333f */
[----:B------:R-:W-:Y:S01]  /*6980*/  ISETP.NE.OR P0, PT, R3, RZ, !P0 ;  /* 0x000000ff0300720c */ /* 0x000fe20004705670 */
[----:B------:R-:W-:Y:S01]  /*6990*/  IMAD.MOV.U32 R8, RZ, RZ, 0x1 ;  /* 0x00000001ff087424 */ /* 0x000fe200078e00ff */
[----:B------:R-:W-:Y:S01]  /*69a0*/  LOP3.LUT R6, R16, 0x2, RZ, 0xfc, !PT ;  /* 0x0000000210067812 */ /* 0x000fe200078efcff */
[----:B------:R-:W-:Y:S01]  /*69b0*/  IMAD.MOV.U32 R0, RZ, RZ, 0x1 ;  /* 0x00000001ff007424 */ /* 0x000fe200078e00ff */
[----:B------:R-:W-:Y:S01]  /*69c0*/  ULDC UR4, c[0x0][0x600] ;  /* 0x0001800000047ab9 */ /* 0x000fe20000000800 */
[----:B------:R-:W-:Y:S01]  /*69d0*/  IMAD.MOV.U32 R7, RZ, RZ, RZ ;  /* 0x000000ffff077224 */ /* 0x000fe200078e00ff */
[----:B------:R-:W-:Y:S01]  /*69e0*/  UMOV UR18, 0x5 ;  /* 0x0000000500127882 */ /* 0x000fe20000000000 */
[----:B------:R-:W-:-:S02]  /*69f0*/  UIADD3 UR26, UR40, 0x1, URZ ;  /* 0x00000001281a7890 */ /* 0x000fc4000fffe03f */
[----:B------:R-:W-:Y:S02]  /*6a00*/  UIADD3 UR4, UR4, -0x1, URZ ;  /* 0xffffffff04047890 */ /* 0x000fe4000fffe03f */
[----:B------:R-:W-:Y:S01]  /*6a10*/  USHF.L.U32 UR5, UR11, UR5, URZ ;  /* 0x000000050b057299 */ /* 0x000fe2000800063f */
[----:B------:R-:W-:Y:S01]  /*6a20*/  ULDC.64 UR24, c[0x0][0x198] ;  /* 0x0000660000187ab9 */ /* 0x000fe20000000a00 */
[----:B0-----:R-:W-:Y:S02]  /*6a30*/  ULOP3.LUT UR8, UR9, 0x1, URZ, 0xc0, !UPT ;  /* 0x0000000109087892 */ /* 0x001fe4000f8ec03f */
[----:B------:R-:W-:Y:S02]  /*6a40*/  USHF.R.U32.HI UR27, URZ, 0x1, UR9 ;  /* 0x000000013f1b7899 */ /* 0x000fe40008011609 */
[----:B------:R-:W-:Y:S02]  /*6a50*/  USHF.L.U32 UR6, UR9, 0x6, URZ ;  /* 0x0000000609067899 */ /* 0x000fe4000800063f */
[----:B------:R-:W-:-:S02]  /*6a60*/  USHF.L.U32 UR7, UR9, 0xb, URZ ;  /* 0x0000000b09077899 */ /* 0x000fc4000800063f */
[----:B------:R-:W-:Y:S02]  /*6a70*/  ULOP3.LUT UR9, UR9, 0xfffffffe, URZ, 0xc0, !UPT ;  /* 0xfffffffe09097892 */ /* 0x000fe4000f8ec03f */
[----:B------:R-:W-:Y:S02]  /*6a80*/  UISETP.GT.U32.AND UP0, UPT, UR8, 0xffff, UPT ;  /* 0x0000ffff0800788c */ /* 0x000fe4000bf04070 */
[----:B------:R-:W-:Y:S02]  /*6a90*/  USHF.L.U32 UR10, UR11, UR9, URZ ;  /* 0x000000090b0a7299 */ /* 0x000fe4000800063f */
[----:B------:R-:W-:Y:S02]  /*6aa0*/  ULOP3.LUT UR9, UR9, 0x1, URZ, 0xfc, !UPT ;  /* 0x0000000109097892 */ /* 0x000fe4000f8efc3f */
[----:B------:R-:W-:Y:S02]  /*6ab0*/  USEL UR8, UR8, 0xffff, !UP0 ;  /* 0x0000ffff08087887 */ /* 0x000fe4000c000000 */
[----:B------:R-:W-:-:S02]  /*6ac0*/  USHF.L.U32 UR9, UR11, UR9, URZ ;  /* 0x000000090b097299 */ /* 0x000fc4000800063f */
[----:B------:R-:W-:Y:S02]  /*6ad0*/  ULOP3.LUT UR8, UR8, 0xffff, URZ, 0xc0, !UPT ;  /* 0x0000ffff08087892 */ /* 0x000fe4000f8ec03f */
[----:B------:R-:W-:Y:S02]  /*6ae0*/  ULOP3.LUT UR6, UR6, 0x40, URZ, 0xc0, !UPT ;  /* 0x0000004006067892 */ /* 0x000fe4000f8ec03f */
[----:B------:R-:W-:Y:S02]  /*6af0*/  ULOP3.LUT UR7, UR7, 0x800, URZ, 0xc0, !UPT ;  /* 0x0000080007077892 */ /* 0x000fe4000f8ec03f */
[----:B------:R-:W-:Y:S02]  /*6b00*/  ULOP3.LUT UR19, UR10, UR9, URZ, 0xfc, !UPT ;  /* 0x000000090a137292 */ /* 0x000fe4000f8efc3f */
[----:B------:R-:W-:-:S12]  /*6b10*/  USHF.L.U32 UR18, UR18, UR8, URZ ;  /* 0x0000000812127299 */ /* 0x000fd8000800063f */
.L_x_179:
[----:B------:R-:W-:-:S03]  /*6b20*/  UMOV UR8, 0xffffffff ;  /* 0xffffffff00087882 */ /* 0x000fc60000000000 */
[----:B------:R-:W-:Y:S05]  /*6b30*/  BRA.DIV UR8, `(.L_x_168) ;  /* 0x00000012081c7947 */ /* 0x000fea000b800000 */
[----:B------:R-:W-:-:S13]  /*6b40*/  ELECT P6, URZ, PT ;  /* 0x00000000003f782f */ /* 0x000fda00038c0000 */
.L_x_193:
[----:B------:R-:W0:Y:S01]  /*6b50*/  LDC R3, c[0x0][0x28c] ;  /* 0x0000a300ff037b82 */ /* 0x000e220000000800 */
[----:B------:R-:W-:Y:S01]  /*6b60*/  BSSY B1, `(.L_x_169) ;  /* 0x000003d000017945 */ /* 0x000fe20003800000 */
[----:B0-----:R-:W-:-:S13]  /*6b70*/  ISETP.LT.OR P6, PT, R3, 0x1, !P6 ;  /* 0x000000010300780c */ /* 0x001fda00077c1670 */
[----:B------:R-:W-:Y:S05]  /*6b80*/  @P6 BRA `(.L_x_170) ;  /* 0x0000000000e86947 */ /* 0x000fea0003800000 */
[----:B------:R-:W-:Y:S01]  /*6b90*/  LEA R19, R19, UR27, 0x1 ;  /* 0x0000001b13137c11 */ /* 0x000fe2000f8e08ff */
[----:B------:R-:W-:Y:S01]  /*6ba0*/  IMAD.MOV.U32 R11, RZ, RZ, RZ ;  /* 0x000000ffff0b7224 */ /* 0x000fe200078e00ff */
[----:B------:R-:W-:Y:S01]  /*6bb0*/  LEA R22, R22, UR6, 0x7 ;  /* 0x0000000616167c11 */ /* 0x000fe2000f8e38ff */
[----:B------:R-:W-:Y:S02]  /*6bc0*/  IMAD.U32 R13, RZ, RZ, UR26 ;  /* 0x0000001aff0d7e24 */ /* 0x000fe4000f8e00ff */
[----:B------:R-:W-:Y:S02]  /*6bd0*/  IMAD.MOV.U32 R3, RZ, RZ, R0 ;  /* 0x000000ffff037224 */ /* 0x000fe400078e0000 */
[----:B------:R-:W-:Y:S02]  /*6be0*/  IMAD.MOV.U32 R4, RZ, RZ, R7 ;  /* 0x000000ffff047224 */ /* 0x000fe400078e0007 */
[----:B------:R-:W-:-:S07]  /*6bf0*/  IMAD.SHL.U32 R19, R19, 0x20, RZ ;  /* 0x0000002013137824 */ /* 0x000fce00078e00ff */
.L_x_174:
[----:B------:R-:W0:Y:S01]  /*6c00*/  S2R R10, SR_CgaCtaId ;  /* 0x00000000000a7919 */ /* 0x000e220000008800 */
[----:B------:R-:W-:Y:S01]  /*6c10*/  MOV R5, 0x400 ;  /* 0x0000040000057802 */ /* 0x000fe20000000f00 */
[----:B------:R-:W1:Y:S03]  /*6c20*/  @!P2 LDC R9, c[0x0][0x500] ;  /* 0x00014000ff09ab82 */ /* 0x000e660000000800 */
[----:B0-----:R-:W-:Y:S02]  /*6c30*/  LEA R12, R10, R5, 0x18 ;  /* 0x000000050a0c7211 */ /* 0x001fe400078ec0ff */
[----:B------:R-:W-:-:S03]  /*6c40*/  SHF.L.U32 R5, R3, 0x1f, RZ ;  /* 0x0000001f03057819 */ /* 0x000fc600000006ff */
[----:B------:R-:W-:-:S04]  /*6c50*/  IMAD R10, R4, 0x8, R12 ;  /* 0x00000008040a7824 */ /* 0x000fc800078e020c */
[----:B------:R-:W0:Y:S02]  /*6c60*/  SYNCS.PHASECHK.TRANS64.TRYWAIT P1, [R10+URZ+0x28], R5 ;  /* 0x000028050a0075a7 */ /* 0x000e24000802017f */
[----:B01----:R-:W-:Y:S05]  /*6c70*/  @!P1 BRA `(.L_x_171) ;  /* 0x0000000c00ec9947 */ /* 0x003fea0003800000 */
.L_x_194:
[----:B0-----:R-:W-:Y:S01]  /*6c80*/  PRMT R5, R6, 0x9910, RZ ;  /* 0x0000991006057816 */ /* 0x001fe200000000ff */
[----:B------:R0:W-:Y:S03]  /*6c90*/  @!P2 SYNCS.ARRIVE.TRANS64 RZ, [R10+URZ], R9 ;  /* 0x000000090affa9a7 */ /* 0x0001e6000800003f */
[----:B------:R-:W-:-:S13]  /*6ca0*/  ISETP.NE.AND P1, PT, R5, 0x2, PT ;  /* 0x000000020500780c */ /* 0x000fda0003f25270 */
[----:B0-----:R-:W-:Y:S05]  /*6cb0*/  @P1 BRA `(.L_x_172) ;  /* 0x0000000000041947 */ /* 0x001fea0003800000 */
[----:B------:R-:W-:Y:S01]  /*6cc0*/  BPT.TRAP 0x1 ;  /* 0x000000040000795c */ /* 0x000fe20000300000 */
.L_x_172:
[----:B------:R-:W-:Y:S05]  /*6cd0*/  @P0 BRA `(.L_x_173) ;  /* 0x0000000000040947 */ /* 0x000fea0003800000 */
[----:B------:R-:W-:Y:S01]  /*6ce0*/  BPT.TRAP 0x1 ;  /* 0x000000040000795c */ /* 0x000fe20000300000 */
.L_x_173:
[----:B------:R-:W-:Y:S01]  /*6cf0*/  LEA R5, R4, UR27, 0x1 ;  /* 0x0000001b04057c11 */ /* 0x000fe2000f8e08ff */
[----:B------:R-:W-:Y:S01]  /*6d00*/  VIADD R13, R13, 0xffffffff ;  /* 0xffffffff0d0d7836 */ /* 0x000fe20000000000 */
[----:B------:R-:W-:Y:S01]  /*6d10*/  R2UR UR22, R19 ;  /* 0x00000000131672ca */ /* 0x000fe200000e0000 */
[----:B------:R-:W-:Y:S01]  /*6d20*/  UIADD3 UR14, UP0, UR24, 0xf0, URZ ;  /* 0x000000f0180e7890 */ /* 0x000fe2000ff1e03f */
[----:B------:R-:W-:Y:S01]  /*6d30*/  R2UR UR9, R10 ;  /* 0x000000000a0972ca */ /* 0x000fe200000e0000 */
[----:B------:R-:W-:Y:S01]  /*6d40*/  IMAD.SHL.U32 R5, R5, 0x400, RZ ;  /* 0x0000040005057824 */ /* 0x000fe200078e00ff */
[----:B------:R-:W-:Y:S01]  /*6d50*/  R2UR UR10, R11 ;  /* 0x000000000b0a72ca */ /* 0x000fe200000e0000 */
[----:B------:R-:W-:Y:S01]  /*6d60*/  UIADD3 UR30, UP1, UR24, 0x1f0, URZ ;  /* 0x000001f0181e7890 */ /* 0x000fe2000ff3e03f */
[----:B------:R-:W-:Y:S01]  /*6d70*/  R2UR UR12, R2 ;  /* 0x00000000020c72ca */ /* 0x000fe200000e0000 */
[--C-:B------:R-:W-:Y:S01]  /*6d80*/  IMAD R9, R5, 0x2, R12.reuse ;  /* 0x0000000205097824 */ /* 0x100fe200078e020c */
[----:B------:R-:W-:Y:S01]  /*6d90*/  LEA R5, R4, UR7, 0xc ;  /* 0x0000000704057c11 */ /* 0x000fe2000f8e60ff */
[----:B------:R-:W-:Y:S01]  /*6da0*/  UIADD3.X UR15, URZ, UR25, URZ, UP0, !UPT ;  /* 0x000000193f0f7290 */ /* 0x000fe200087fe43f */
[----:B------:R-:W-:Y:S01]  /*6db0*/  R2UR UR23, R22 ;  /* 0x00000000161772ca */ /* 0x000fe200000e0000 */
[----:B------:R-:W-:Y:S01]  /*6dc0*/  UPRMT UR20, URZ, 0x5410, UR18 ;  /* 0x000054103f147896 */ /* 0x000fe20008000012 */
[----:B------:R-:W-:Y:S01]  /*6dd0*/  R2UR UR8, R9 ;  /* 0x00000000090872ca */ /* 0x000fe200000e0000 */
[----:B------:R-:W-:Y:S01]  /*6de0*/  IMAD R5, R5, 0x2, R12 ;  /* 0x0000000205057824 */ /* 0x000fe200078e020c */
[----:B------:R-:W-:Y:S01]  /*6df0*/  ISETP.GT.AND P3, PT, R13, 0x1, PT ;  /* 0x000000010d00780c */ /* 0x000fe20003f64270 */
[----:B------:R-:W-:Y:S01]  /*6e00*/  VIADD R4, R4, 0x1 ;  /* 0x0000000104047836 */ /* 0x000fe20000000000 */
[----:B------:R-:W-:Y:S01]  /*6e10*/  UPRMT UR28, URZ, 0x5410, UR19 ;  /* 0x000054103f1c7896 */ /* 0x000fe20008000013 */
[----:B------:R-:W-:Y:S01]  /*6e20*/  VIADD R11, R11, 0x20 ;  /* 0x000000200b0b7836 */ /* 0x000fe20000000000 */
[----:B------:R-:W-:Y:S01]  /*6e30*/  R2UR UR11, R5 ;  /* 0x00000000050b72ca */ /* 0x000fe200000e0000 */
[----:B------:R-:W-:Y:S01]  /*6e40*/  UIADD3.X UR31, URZ, UR25, URZ, UP1, !UPT ;  /* 0x000000193f1f7290 */ /* 0x000fe20008ffe43f */
[----:B------:R-:W-:Y:S01]  /*6e50*/  ISETP.NE.AND P1, PT, R4, 0x5, PT ;  /* 0x000000050400780c */ /* 0x000fe20003f25270 */
[----:B------:R-:W-:Y:S01]  /*6e60*/  UMOV UR16, 0x0 ;  /* 0x0000000000107882 */ /* 0x000fe20000000000 */
[----:B------:R-:W-:-:S02]  /*6e70*/  UMOV UR17, 0x10000000 ;  /* 0x1000000000117882 */ /* 0x000fc40000000000 */
[----:B------:R-:W-:Y:S01]  /*6e80*/  SEL R10, RZ, 0x1, P1 ;  /* 0x00000001ff0a7807 */ /* 0x000fe20000800000 */
[----:B------:R-:W-:Y:S01]  /*6e90*/  UIADD3 UR8, UR8, 0x180, URZ ;  /* 0x0000018008087890 */ /* 0x000fe2000fffe03f */
[----:B------:R-:W-:Y:S02]  /*6ea0*/  SEL R4, R4, RZ, P1 ;  /* 0x000000ff04047207 */ /* 0x000fe40000800000 */
[----:B------:R-:W-:-:S03]  /*6eb0*/  LOP3.LUT R3, R3, R10, RZ, 0x3c, !PT ;  /* 0x0000000a03037212 */ /* 0x000fc600078e3cff */
[----:B------:R-:W-:-:S03]  /*6ec0*/  UIADD3 UR21, UR11, 0x5180, URZ ;  /* 0x000051800b157890 */ /* 0x000fc6000fffe03f */
[----:B------:R-:W-:Y:S02]  /*6ed0*/  UMOV UR11, UR22 ;  /* 0x00000016000b7c82 */ /* 0x000fe40008000000 */
[----:B------:R0:W-:Y:S02]  /*6ee0*/  UTMALDG.3D.MULTICAST [UR8], [UR14], UR20, desc[UR16] ;  /* 0x000010080e0073b4 */ /* 0x0001e40008011814 */
[----:B0-----:R-:W-:Y:S01]  /*6ef0*/  UMOV UR8, UR21 ;  /* 0x0000001500087c82 */ /* 0x001fe20008000000 */
[----:B------:R-:W-:Y:S02]  /*6f00*/  UMOV UR11, UR23 ;  /* 0x00000017000b7c82 */ /* 0x000fe40008000000 */
[----:B------:R0:W-:Y:S02]  /*6f10*/  UTMALDG.3D.MULTICAST [UR8], [UR30], UR28, desc[UR16] ;  /* 0x000010081e0073b4 */ /* 0x0001e4000801181c */
[----:B0-----:R-:W-:Y:S05]  /*6f20*/  @P3 BRA `(.L_x_174) ;  /* 0xfffffffc00343947 */ /* 0x001fea000383ffff */
.L_x_170:
[----:B------:R-:W-:Y:S05]  /*6f30*/  BSYNC B1 ;  /* 0x0000000000017941 */ /* 0x000fea0003800000 */
.L_x_169:
[----:B------:R-:W2:Y:S01]  /*6f40*/  LDL.64 R14, [R1] ;  /* 0x00000000010e7983 */ /* 0x000ea20000100a00 */
[----:B------:R-:W-:Y:S01]  /*6f50*/  LOP3.LUT P4, RZ, R8, 0xff, RZ, 0xc0, !PT ;  /* 0x000000ff08ff7812 */ /* 0x000fe2000788c0ff */
[----:B------:R-:W-:Y:S01]  /*6f60*/  VIADD R4, R7, UR40 ;  /* 0x0000002807047c36 */ /* 0x000fe20008000000 */
[----:B------:R-:W-:Y:S01]  /*6f70*/  ULDC.64 UR8, c[0x0][0x650] ;  /* 0x0001940000087ab9 */ /* 0x000fe20000000a00 */
[----:B------:R-:W-:Y:S01]  /*6f80*/  IMAD.U32 R7, RZ, RZ, UR40 ;  /* 0x00000028ff077e24 */ /* 0x000fe2000f8e00ff */
[----:B------:R-:W-:Y:S01]  /*6f90*/  UISETP.GE.U32.AND UP0, UPT, UR40, 0x5, UPT ;  /* 0x000000052800788c */ /* 0x000fe2000bf06070 */
[----:B------:R-:W-:Y:S01]  /*6fa0*/  BSSY B1, `(.L_x_175) ;  /* 0x000006f000017945 */ /* 0x000fe20003800000 */
[----:B------:R-:W-:Y:S01]  /*6fb0*/  ISETP.GT.U32.AND P1, PT, R4, 0x4, PT ;  /* 0x000000040400780c */ /* 0x000fe20003f24070 */
[----:B------:R-:W-:Y:S01]  /*6fc0*/  IMAD.MOV.U32 R19, RZ, RZ, -0x1 ;  /* 0xffffffffff137424 */ /* 0x000fe200078e00ff */
[----:B------:R-:W-:Y:S01]  /*6fd0*/  PRMT R8, RZ, 0x7610, R8 ;  /* 0x00007610ff087816 */ /* 0x000fe20000000008 */
[----:B------:R-:W-:Y:S01]  /*6fe0*/  IMAD.MOV.U32 R22, RZ, RZ, -0x1 ;  /* 0xffffffffff167424 */ /* 0x000fe200078e00ff */
[----:B------:R-:W-:-:S02]  /*6ff0*/  ISETP.LT.U32.AND P1, PT, R7, 0x5, P1 ;  /* 0x000000050700780c */ /* 0x000fc40000f21070 */
[----:B------:R-:W-:Y:S01]  /*7000*/  PLOP3.LUT P3, PT, PT, PT, UP0, 0x80, 0x0 ;  /* 0x000000000000781c */ /* 0x000fe20003f6f008 */
[----:B------:R-:W0:Y:S01]  /*7010*/  @P4 S2R R3, SR_CgaCtaId ;  /* 0x0000000000034919 */ /* 0x000e220000008800 */
[----:B------:R-:W-:-:S04]  /*7020*/  @P4 MOV R2, 0x400 ;  /* 0x0000040000024802 */ /* 0x000fc80000000f00 */
[----:B0-----:R-:W-:Y:S01]  /*7030*/  @P4 LEA R5, R3, R2, 0x18 ;  /* 0x0000000203054211 */ /* 0x001fe200078ec0ff */
[----:B------:R-:W-:-:S03]  /*7040*/  IMAD.WIDE.U32 R2, R4, -0x33333333, RZ ;  /* 0xcccccccd04027825 */ /* 0x000fc600078e00ff */
[----:B------:R0:W-:Y:S01]  /*7050*/  @P4 SYNCS.ARRIVE.TRANS64.A1T0 RZ, [R5+URZ+0x88], RZ ;  /* 0x000088ff05ff49a7 */ /* 0x0001e2000810003f */
[----:B------:R-:W-:Y:S01]  /*7060*/  IMAD.MOV.U32 R2, RZ, RZ, -0x1 ;  /* 0xffffffffff027424 */ /* 0x000fe200078e00ff */
[----:B0-----:R-:W-:Y:S02]  /*7070*/  SHF.R.U32.HI R5, RZ, 0x2, R3 ;  /* 0x00000002ff057819 */ /* 0x001fe40000011603 */
[----:B------:R-:W-:-:S03]  /*7080*/  SEL R3, RZ, 0x1, !P1 ;  /* 0x00000001ff037807 */ /* 0x000fc60004800000 */
[----:B------:R-:W-:Y:S01]  /*7090*/  IMAD R7, R5, -0x5, R4 ;  /* 0xfffffffb05077824 */ /* 0x000fe200078e0204 */
[----:B------:R-:W-:Y:S02]  /*70a0*/  LOP3.LUT R0, R0, R3, RZ, 0x3c, !PT ;  /* 0x0000000300007212 */ /* 0x000fe400078e3cff */
[----:B------:R-:W-:Y:S02]  /*70b0*/  PRMT R3, RZ, 0x7610, R3 ;  /* 0x00007610ff037816 */ /* 0x000fe40000000003 */
[----:B------:R-:W-:Y:S02]  /*70c0*/  @P3 LOP3.LUT R0, R0, 0x1, R5, 0x78, !PT ;  /* 0x0000000100003812 */ /* 0x000fe400078e7805 */
[----:B--2---:R-:W-:-:S04]  /*70d0*/  IADD3 R18, P4, R18, R14, RZ ;  /* 0x0000000e12127210 */ /* 0x004fc80007f9e0ff */
[----:B------:R-:W-:Y:S01]  /*70e0*/  ISETP.GE.U32.AND P1, PT, R18, UR8, PT ;  /* 0x0000000812007c0c */ /* 0x000fe2000bf26070 */
[----:B------:R-:W-:-:S05]  /*70f0*/  IMAD.X R17, R17, 0x1, R23, P4 ;  /* 0x0000000111117824 */ /* 0x000fca00020e0617 */
[----:B------:R-:W-:-:S13]  /*7100*/  ISETP.GE.U32.AND.EX P1, PT, R17, UR9, PT, P1 ;  /* 0x0000000911007c0c */ /* 0x000fda000bf26110 */
[----:B------:R-:W-:Y:S05]  /*7110*/  @P1 BRA `(.L_x_176) ;  /* 0x00000004005c1947 */ /* 0x000fea0003800000 */
[----:B------:R-:W0:Y:S01]  /*7120*/  S2R R11, SR_CTAID.X ;  /* 0x00000000000b7919 */ /* 0x000e220000002500 */
[----:B------:R-:W-:Y:S01]  /*7130*/  ULDC.64 UR8, c[0x0][0x628] ;  /* 0x00018a0000087ab9 */ /* 0x000fe20000000a00 */
[----:B------:R-:W1:Y:S01]  /*7140*/  LDC R12, c[0x0][0x144] ;  /* 0x00005100ff0c7b82 */ /* 0x000e620000000800 */
[----:B------:R-:W-:Y:S01]  /*7150*/  ISETP.NE.U32.AND P1, PT, RZ, UR8, PT ;  /* 0x00000008ff007c0c */ /* 0x000fe2000bf25070 */
[----:B------:R-:W2:Y:S01]  /*7160*/  S2R R9, SR_CTAID.Y ;  /* 0x0000000000097919 */ /* 0x000ea20000002600 */
[----:B------:R-:W-:Y:S01]  /*7170*/  ULDC UR10, c[0x0][0x150] ;  /* 0x00005400000a7ab9 */ /* 0x000fe20000000800 */
[----:B------:R-:W-:Y:S01]  /*7180*/  ULDC UR11, c[0x0][0x630] ;  /* 0x00018c00000b7ab9 */ /* 0x000fe20000000800 */
[----:B------:R-:W-:Y:S01]  /*7190*/  ISETP.NE.AND.EX P1, PT, RZ, UR9, PT, P1 ;  /* 0x00000009ff007c0c */ /* 0x000fe2000bf25310 */
[----:B------:R-:W-:Y:S01]  /*71a0*/  IMAD.MOV.U32 R2, RZ, RZ, R18 ;  /* 0x000000ffff027224 */ /* 0x000fe200078e0012 */
[----:B0-----:R-:W-:-:S05]  /*71b0*/  I2FP.F32.U32 R3, R11 ;  /* 0x0000000b00037245 */ /* 0x001fca0000201000 */
[----:B------:R-:W-:Y:S01]  /*71c0*/  FMUL R14, R3, UR10 ;  /* 0x0000000a030e7c20 */ /* 0x000fe20008400000 */
[----:B------:R-:W-:-:S05]  /*71d0*/  IMAD.MOV.U32 R3, RZ, RZ, R17 ;  /* 0x000000ffff037224 */ /* 0x000fca00078e0011 */
[----:B--2---:R-:W-:Y:S05]  /*71e0*/  @!P1 BRA `(.L_x_177) ;  /* 0x0000000000289947 */ /* 0x004fea0003800000 */
[----:B------:R-:W-:Y:S02]  /*71f0*/  ULDC UR10, c[0x0][0x634] ;  /* 0x00018d00000a7ab9 */ /* 0x000fe40000000800 */
[----:B------:R-:W-:-:S05]  /*7200*/  IADD3 R3, P1, R18, UR10, RZ ;  /* 0x0000000a12037c10 */ /* 0x000fca000ff3e0ff */
[----:B------:R-:W-:-:S04]  /*7210*/  IMAD.X R13, RZ, RZ, R17, P1 ;  /* 0x000000ffff0d7224 */ /* 0x000fc800008e0611 */
[----:B------:R-:W-:-:S04]  /*7220*/  IMAD.WIDE.U32 R4, R13, UR8, RZ ;  /* 0x000000080d047c25 */ /* 0x000fc8000f8e00ff */
[----:B------:R-:W-:-:S04]  /*7230*/  IMAD.WIDE.U32 R4, P1, R3, UR9, R4 ;  /* 0x0000000903047c25 */ /* 0x000fc8000f820004 */
[----:B------:R-:W-:-:S04]  /*7240*/  IMAD.WIDE.U32 R2, R3, UR8, RZ ;  /* 0x0000000803027c25 */ /* 0x000fc8000f8e00ff */
[----:B------:R-:W-:Y:S01]  /*7250*/  IMAD.MOV.U32 R2, RZ, RZ, R5 ;  /* 0x000000ffff027224 */ /* 0x000fe200078e0005 */
[----:B------:R-:W-:Y:S01]  /*7260*/  IADD3 RZ, P3, R3, R4, RZ ;  /* 0x0000000403ff7210 */ /* 0x000fe20007f7e0ff */
[----:B------:R-:W-:-:S04]  /*7270*/  IMAD.X R3, RZ, RZ, RZ, P1 ;  /* 0x000000ffff037224 */ /* 0x000fc800008e06ff */
[----:B------:R-:W-:-:S08]  /*7280*/  IMAD.WIDE.U32.X R2, R13, UR9, R2, P3 ;  /* 0x000000090d027c25 */ /* 0x000fd000098e0402 */
.L_x_177:
[--C-:B------:R-:W-:Y:S01]  /*7290*/  SHF.R.U64 R10, R2, UR11, R3.reuse ;  /* 0x0000000b020a7c19 */ /* 0x100fe20008001203 */
[----:B------:R-:W0:Y:S01]  /*72a0*/  F2I.U32.TRUNC.NTZ R14, R14 ;  /* 0x0000000e000e7305 */ /* 0x000e22000020f000 */
[----:B------:R-:W-:Y:S01]  /*72b0*/  SHF.R.U32.HI R2, RZ, UR11, R3 ;  /* 0x0000000bff027c19 */ /* 0x000fe20008011603 */
[----:B------:R-:W-:Y:S01]  /*72c0*/  ULDC.64 UR8, c[0x0][0x620] ;  /* 0x0001880000087ab9 */ /* 0x000fe20000000a00 */
[----:B------:R-:W-:Y:S01]  /*72d0*/  IADD3 R5, P1, RZ, -R10, RZ ;  /* 0x8000000aff057210 */ /* 0x000fe20007f3e0ff */
[----:B------:R-:W-:Y:S01]  /*72e0*/  IMAD.MOV.U32 R3, RZ, RZ, R17 ;  /* 0x000000ffff037224 */ /* 0x000fe200078e0011 */
[----:B------:R-:W-:-:S03]  /*72f0*/  ULDC.64 UR10, c[0x0][0x640] ;  /* 0x00019000000a7ab9 */ /* 0x000fc60000000a00 */
[----:B------:R-:W-:Y:S01]  /*7300*/  IMAD.X R2, RZ, RZ, ~R2, P1 ;  /* 0x000000ffff027224 */ /* 0x000fe200008e0e02 */
[----:B------:R-:W-:-:S03]  /*7310*/  ISETP.NE.U32.AND P1, PT, RZ, UR10, PT ;  /* 0x0000000aff007c0c */ /* 0x000fc6000bf25070 */
[----:B------:R-:W-:Y:S01]  /*7320*/  IMAD R4, R2, UR8, RZ ;  /* 0x0000000802047c24 */ /* 0x000fe2000f8e02ff */
[----:B------:R-:W-:Y:S01]  /*7330*/  ISETP.NE.AND.EX P1, PT, RZ, UR11, PT, P1 ;  /* 0x0000000bff007c0c */ /* 0x000fe2000bf25310 */
[----:B------:R-:W-:-:S04]  /*7340*/  IMAD.MOV.U32 R2, RZ, RZ, R18 ;  /* 0x000000ffff027224 */ /* 0x000fc800078e0012 */
[----:B------:R-:W-:Y:S01]  /*7350*/  IMAD.WIDE.U32 R2, R5, UR8, R2 ;  /* 0x0000000805027c25 */ /* 0x000fe2000f8e0002 */
[----:B------:R-:W-:-:S03]  /*7360*/  ULDC UR8, c[0x0][0x618] ;  /* 0x0001860000087ab9 */ /* 0x000fc60000000800 */
[----:B------:R-:W-:Y:S01]  /*7370*/  IMAD R5, R5, UR9, R4 ;  /* 0x0000000905057c24 */ /* 0x000fe2000f8e0204 */
[----:B------:R-:W-:Y:S01]  /*7380*/  ULDC UR9, c[0x0][0x154] ;  /* 0x0000550000097ab9 */ /* 0x000fe20000000800 */
[----:B0-----:R-:W-:Y:S02]  /*7390*/  IMAD.MOV R4, RZ, RZ, -R14 ;  /* 0x000000ffff047224 */ /* 0x001fe400078e0a0e */
[----:B------:R-:W0:Y:S01]  /*73a0*/  LDC R14, c[0x0][0x148] ;  /* 0x00005200ff0e7b82 */ /* 0x000e220000000800 */
[----:B------:R-:W-:Y:S02]  /*73b0*/  IMAD.IADD R3, R3, 0x1, R5 ;  /* 0x0000000103037824 */ /* 0x000fe400078e0205 */
[----:B-1----:R-:W-:Y:S01]  /*73c0*/  IMAD R11, R12, R4, R11 ;  /* 0x000000040c0b7224 */ /* 0x002fe200078e020b */
[----:B------:R-:W-:Y:S02]  /*73d0*/  I2FP.F32.U32 R4, R9 ;  /* 0x0000000900047245 */ /* 0x000fe40000201000 */
[----:B------:R-:W-:-:S02]  /*73e0*/  SHF.R.U64 R12, R2, UR8, R3 ;  /* 0x00000008020c7c19 */ /* 0x000fc40008001203 */
[----:B------:R-:W-:Y:S01]  /*73f0*/  SHF.R.U32.HI R3, RZ, UR8, R3 ;  /* 0x00000008ff037c19 */ /* 0x000fe20008011603 */
[----:B------:R-:W-:Y:S01]  /*7400*/  FMUL R4, R4, UR9 ;  /* 0x0000000904047c20 */ /* 0x000fe20008400000 */
[----:B------:R-:W-:Y:S02]  /*7410*/  ULDC UR8, c[0x0][0x608] ;  /* 0x0001820000087ab9 */ /* 0x000fe40000000800 */
[--C-:B------:R-:W-:Y:S01]  /*7420*/  SHF.R.U64 R15, R12, UR8, R3.reuse ;  /* 0x000000080c0f7c19 */ /* 0x100fe20008001203 */
[----:B------:R1:W2:Y:S01]  /*7430*/  F2I.U32.TRUNC.NTZ R20, R4 ;  /* 0x0000000400147305 */ /* 0x0002a2000020f000 */
[----:B------:R-:W-:Y:S01]  /*7440*/  SHF.R.U32.HI R2, RZ, UR8, R3 ;  /* 0x00000008ff027c19 */ /* 0x000fe20008011603 */
[----:B------:R-:W-:-:S03]  /*7450*/  ULDC UR8, c[0x0][0x658] ;  /* 0x0001960000087ab9 */ /* 0x000fc60000000800 */
[--C-:B------:R-:W-:Y:S02]  /*7460*/  SHF.R.U64 R13, R15, UR8, R2.reuse ;  /* 0x000000080f0d7c19 */ /* 0x100fe40008001202 */
[----:B------:R-:W-:-:S03]  /*7470*/  SHF.R.U32.HI R19, RZ, UR8, R2 ;  /* 0x00000008ff137c19 */ /* 0x000fc60008011602 */
[----:B------:R-:W-:Y:S02]  /*7480*/  IMAD.MOV.U32 R2, RZ, RZ, R13 ;  /* 0x000000ffff027224 */ /* 0x000fe400078e000d */
[----:B------:R-:W-:Y:S01]  /*7490*/  IMAD.MOV.U32 R3, RZ, RZ, R19 ;  /* 0x000000ffff037224 */ /* 0x000fe200078e0013 */
[----:B-1----:R-:W-:Y:S06]  /*74a0*/  @!P1 BRA `(.L_x_178) ;  /* 0x0000000000289947 */ /* 0x002fec0003800000 */
        /* <DEDUP_REMOVED lines=10> */
.L_x_178:
[----:B------:R-:W1:Y:S01]  /*7550*/  LDC R4, c[0x0][0x65c] ;  /* 0x00019700ff047b82 */ /* 0x000e620000000800 */
[----:B------:R-:W-:Y:S01]  /*7560*/  ULDC UR8, c[0x0][0x648] ;  /* 0x0001920000087ab9 */ /* 0x000fe20000000800 */
[----:B------:R-:W-:Y:S01]  /*7570*/  LOP3.LUT R15, R15, UR13, RZ, 0xc0, !PT ;  /* 0x0000000d0f0f7c12 */ /* 0x000fe2000f8ec0ff */
[----:B--2---:R-:W-:Y:S01]  /*7580*/  IMAD.MOV R20, RZ, RZ, -R20 ;  /* 0x000000ffff147224 */ /* 0x004fe200078e0a14 */
[----:B------:R-:W-:Y:S01]  /*7590*/  SHF.R.U64 R2, R2, UR8, R3 ;  /* 0x0000000802027c19 */ /* 0x000fe20008001203 */
[----:B------:R-:W-:Y:S01]  /*75a0*/  ULDC UR8, c[0x0][0x638] ;  /* 0x00018e0000087ab9 */ /* 0x000fe20000000800 */
[----:B------:R-:W-:Y:S01]  /*75b0*/  LOP3.LUT R12, R12, UR4, RZ, 0xc0, !PT ;  /* 0x000000040c0c7c12 */ /* 0x000fe2000f8ec0ff */
[----:B------:R-:W-:Y:S01]  /*75c0*/  ULDC UR9, c[0x0][0x610] ;  /* 0x0001840000097ab9 */ /* 0x000fe20000000800 */
[----:B------:R-:W-:Y:S01]  /*75d0*/  IMAD.MOV.U32 R3, RZ, RZ, 0x1 ;  /* 0x00000001ff037424 */ /* 0x000fe200078e00ff */
[----:B-1----:R-:W-:Y:S01]  /*75e0*/  ISETP.NE.AND P1, PT, R4, 0x1, PT ;  /* 0x000000010400780c */ /* 0x002fe20003f25270 */
[----:B------:R-:W-:-:S02]  /*75f0*/  IMAD.MOV R4, RZ, RZ, -R2 ;  /* 0x000000ffff047224 */ /* 0x000fc400078e0a02 */
[----:B------:R-:W-:Y:S02]  /*7600*/  IMAD R2, R2, UR5, R15 ;  /* 0x0000000502027c24 */ /* 0x000fe4000f8e020f */
[----:B------:R-:W-:Y:S01]  /*7610*/  IMAD R13, R4, UR8, R13 ;  /* 0x00000008040d7c24 */ /* 0x000fe2000f8e020d */
[----:B------:R-:W-:-:S07]  /*7620*/  ULDC UR8, c[0x0][0x600] ;  /* 0x0001800000087ab9 */ /* 0x000fce0000000800 */
[----:B0-----:R-:W-:-:S04]  /*7630*/  @P1 IMAD R11, R14, R20, R9 ;  /* 0x000000140e0b1224 */ /* 0x001fc800078e0209 */
[----:B------:R-:W-:Y:S02]  /*7640*/  IMAD R11, R2, UR9, R11 ;  /* 0x00000009020b7c24 */ /* 0x000fe4000f8e020b */
[----:B------:R-:W-:-:S05]  /*7650*/  IMAD R2, R13, UR8, R12 ;  /* 0x000000080d027c24 */ /* 0x000fca000f8e020c */
[----:B------:R-:W-:Y:S02]  /*7660*/  SEL R22, R2, R11, !P1 ;  /* 0x0000000b02167207 */ /* 0x000fe40004800000 */
[----:B------:R-:W-:Y:S01]  /*7670*/  SEL R19, R11, R2, !P1 ;  /* 0x000000020b137207 */ /* 0x000fe20004800000 */
[----:B------:R-:W-:-:S07]  /*7680*/  IMAD.MOV.U32 R2, RZ, RZ, R10 ;  /* 0x000000ffff027224 */ /* 0x000fce00078e000a */
.L_x_176:
[----:B------:R-:W-:Y:S05]  /*7690*/  BSYNC B1 ;  /* 0x0000000000017941 */ /* 0x000fea0003800000 */
.L_x_175:
[----:B------:R-:W-:-:S13]  /*76a0*/  LOP3.LUT P1, RZ, R3, 0xff, RZ, 0xc0, !PT ;  /* 0x000000ff03ff7812 */ /* 0x000fda000782c0ff */
[----:B------:R-:W-:Y:S05]  /*76b0*/  @P1 BRA `(.L_x_179) ;  /* 0xfffffff400181947 */ /* 0x000fea000383ffff */
[----:B------:R-:W-:Y:S05]  /*76c0*/  BSYNC B0 ;  /* 0x0000000000007941 */ /* 0x000fea0003800000 */
.L_x_167:
[----:B------:R-:W-:-:S03]  /*76d0*/  UMOV UR8, 0xffffffff ;  /* 0xffffffff00087882 */ /* 0x000fc60000000000 */
[----:B------:R-:W-:Y:S05]  /*76e0*/  BRA.DIV UR8, `(.L_x_180) ;  /* 0x0000000608647947 */ /* 0x000fea000b800000 */
[----:B------:R-:W-:-:S13]  /*76f0*/  ELECT P6, URZ, PT ;  /* 0x00000000003f782f */ /* 0x000fda00038c0000 */
.L_x_197:
[----:B------:R-:W-:Y:S04]  /*7700*/  BSSY B0, `(.L_x_181) ;  /* 0x0000034000007945 */ /* 0x000fe80003800000 */
[----:B------:R-:W-:Y:S05]  /*7710*/  @!P6 BRA `(.L_x_182) ;  /* 0x0000000000c8e947 */ /* 0x000fea0003800000 */
[----:B------:R-:W-:-:S04]  /*7720*/  LOP3.LUT R16, R16, 0x2, RZ, 0xfc, !PT ;  /* 0x0000000210107812 */ /* 0x000fc800078efcff */
[----:B------:R-:W-:-:S13]  /*7730*/  ISETP.NE.AND P0, PT, R16, 0x3, PT ;  /* 0x000000031000780c */ /* 0x000fda0003f05270 */
[----:B------:R-:W-:Y:S05]  /*7740*/  @!P0 BRA `(.L_x_183) ;  /* 0x0000000000048947 */ /* 0x000fea0003800000 */
[----:B------:R-:W-:Y:S01]  /*7750*/  BPT.TRAP 0x1 ;  /* 0x000000040000795c */ /* 0x000fe20000300000 */
.L_x_183:
[----:B------:R-:W0:Y:S01]  /*7760*/  S2R R3, SR_CgaCtaId ;  /* 0x0000000000037919 */ /* 0x000e220000008800 */
[----:B------:R-:W-:Y:S02]  /*7770*/  MOV R2, 0x400 ;  /* 0x0000040000027802 */ /* 0x000fe40000000f00 */
[----:B------:R-:W-:Y:S02]  /*7780*/  SHF.L.U32 R4, R0, 0x1f, RZ ;  /* 0x0000001f00047819 */ /* 0x000fe400000006ff */
[----:B0-----:R-:W-:-:S05]  /*7790*/  LEA R2, R3, R2, 0x18 ;  /* 0x0000000203027211 */ /* 0x001fca00078ec0ff */
[----:B------:R-:W-:-:S04]  /*77a0*/  VIADD R2, R2, 0x28 ;  /* 0x0000002802027836 */ /* 0x000fc80000000000 */
[C---:B------:R-:W-:Y:S02]  /*77b0*/  IMAD R9, R7.reuse, 0x8, R2 ;  /* 0x0000000807097824 */ /* 0x040fe400078e0202 */
[----:B------:R-:W-:Y:S02]  /*77c0*/  VIADD R7, R7, 0x1 ;  /* 0x0000000107077836 */ /* 0x000fe40000000000 */
[----:B------:R-:W0:Y:S03]  /*77d0*/  SYNCS.PHASECHK.TRANS64.TRYWAIT P0, [R9+URZ], R4 ;  /* 0x00000004090075a7 */ /* 0x000e26000800017f */
[----:B------:R-:W-:-:S04]  /*77e0*/  ISETP.NE.AND P1, PT, R7, 0x5, PT ;  /* 0x000000050700780c */ /* 0x000fc80003f25270 */
[----:B------:R-:W-:Y:S02]  /*77f0*/  SEL R3, RZ, 0x1, P1 ;  /* 0x00000001ff037807 */ /* 0x000fe40000800000 */
[----:B------:R-:W-:Y:S02]  /*7800*/  SEL R7, R7, RZ, P1 ;  /* 0x000000ff07077207 */ /* 0x000fe40000800000 */
[----:B------:R-:W-:-:S03]  /*7810*/  LOP3.LUT R6, R0, R3, RZ, 0x3c, !PT ;  /* 0x0000000300067212 */ /* 0x000fc600078e3cff */
[----:B------:R-:W-:Y:S01]  /*7820*/  IMAD R8, R7, 0x8, R2 ;  /* 0x0000000807087824 */ /* 0x000fe200078e0202 */
[----:B------:R-:W-:Y:S01]  /*7830*/  SHF.L.U32 R5, R6, 0x1f, RZ ;  /* 0x0000001f06057819 */ /* 0x000fe200000006ff */
[----:B0-----:R-:W-:Y:S06]  /*7840*/  @!P0 BRA `(.L_x_184) ;  /* 0x00000004002c8947 */ /* 0x001fec0003800000 */
.L_x_198:
[----:B------:R-:W1:Y:S01]  /*7850*/  SYNCS.PHASECHK.TRANS64.TRYWAIT P0, [R8+URZ], R5 ;  /* 0x00000005080075a7 */ /* 0x000e62000800017f */
[----:B------:R-:W-:-:S05]  /*7860*/  VIADD R0, R7, 0x1 ;  /* 0x0000000107007836 */ /* 0x000fca0000000000 */
[----:B------:R-:W-:-:S04]  /*7870*/  ISETP.NE.AND P1, PT, R0, 0x5, PT ;  /* 0x000000050000780c */ /* 0x000fc80003f25270 */
[----:B------:R-:W-:Y:S02]  /*7880*/  SEL R3, RZ, 0x1, P1 ;  /* 0x00000001ff037807 */ /* 0x000fe40000800000 */
[----:B------:R-:W-:Y:S02]  /*7890*/  SEL R7, R0, RZ, P1 ;  /* 0x000000ff00077207 */ /* 0x000fe40000800000 */
[----:B------:R-:W-:-:S03]  /*78a0*/  LOP3.LUT R6, R6, R3, RZ, 0x3c, !PT ;  /* 0x0000000306067212 */ /* 0x000fc600078e3cff */
[----:B0-----:R-:W-:Y:S01]  /*78b0*/  IMAD R9, R7, 0x8, R2 ;  /* 0x0000000807097824 */ /* 0x001fe200078e0202 */
[----:B------:R-:W-:Y:S01]  /*78c0*/  SHF.L.U32 R4, R6, 0x1f, RZ ;  /* 0x0000001f06047819 */ /* 0x000fe200000006ff */
[----:B-1----:R-:W-:Y:S06]  /*78d0*/  @!P0 BRA `(.L_x_185) ;  /* 0x00000004001c8947 */ /* 0x002fec0003800000 */
.L_x_199:
[----:B------:R-:W1:Y:S01]  /*78e0*/  SYNCS.PHASECHK.TRANS64.TRYWAIT P0, [R9+URZ], R4 ;  /* 0x00000004090075a7 */ /* 0x000e62000800017f */
[----:B------:R-:W-:-:S05]  /*78f0*/  VIADD R0, R7, 0x1 ;  /* 0x0000000107007836 */ /* 0x000fca0000000000 */
[----:B------:R-:W-:-:S04]  /*7900*/  ISETP.NE.AND P1, PT, R0, 0x5, PT ;  /* 0x000000050000780c */ /* 0x000fc80003f25270 */
[----:B------:R-:W-:Y:S02]  /*7910*/  SEL R3, RZ, 0x1, P1 ;  /* 0x00000001ff037807 */ /* 0x000fe40000800000 */
[----:B------:R-:W-:Y:S02]  /*7920*/  SEL R7, R0, RZ, P1 ;  /* 0x000000ff00077207 */ /* 0x000fe40000800000 */
[----:B------:R-:W-:-:S03]  /*7930*/  LOP3.LUT R11, R6, R3, RZ, 0x3c, !PT ;  /* 0x00000003060b7212 */ /* 0x000fc600078e3cff */
[----:B------:R-:W-:Y:S01]  /*7940*/  IMAD R6, R7, 0x8, R2 ;  /* 0x0000000807067824 */ /* 0x000fe200078e0202 */
[----:B0-----:R-:W-:Y:S01]  /*7950*/  SHF.L.U32 R5, R11, 0x1f, RZ ;  /* 0x0000001f0b057819 */ /* 0x001fe200000006ff */
[----:B-1----:R-:W-:Y:S06]  /*7960*/  @!P0 BRA `(.L_x_186) ;  /* 0x00000004000c8947 */ /* 0x002fec0003800000 */
.L_x_200:
[----:B------:R-:W1:Y:S01]  /*7970*/  SYNCS.PHASECHK.TRANS64.TRYWAIT P0, [R6+URZ], R5 ;  /* 0x00000005060075a7 */ /* 0x000e62000800017f */
[----:B------:R-:W-:-:S05]  /*7980*/  VIADD R0, R7, 0x1 ;  /* 0x0000000107007836 */ /* 0x000fca0000000000 */
[----:B------:R-:W-:-:S04]  /*7990*/  ISETP.NE.AND P1, PT, R0, 0x5, PT ;  /* 0x000000050000780c */ /* 0x000fc80003f25270 */
[----:B0-----:R-:W-:Y:S02]  /*79a0*/  SEL R4, RZ, 0x1, P1 ;  /* 0x00000001ff047807 */ /* 0x001fe40000800000 */
[----:B------:R-:W-:Y:S02]  /*79b0*/  SEL R3, R0, RZ, P1 ;  /* 0x000000ff00037207 */ /* 0x000fe40000800000 */
[----:B------:R-:W-:Y:S01]  /*79c0*/  LOP3.LUT R0, R11, R4, RZ, 0x3c, !PT ;  /* 0x000000040b007212 */ /* 0x000fe200078e3cff */
[----:B-1----:R-:W-:Y:S06]  /*79d0*/  @!P0 BRA `(.L_x_187) ;  /* 0x0000000400048947 */ /* 0x002fec0003800000 */
.L_x_201:
[----:B------:R-:W-:Y:S01]  /*79e0*/  IMAD R3, R3, 0x8, R2 ;  /* 0x0000000803037824 */ /* 0x000fe200078e0202 */
[----:B------:R-:W-:-:S07]  /*79f0*/  SHF.L.U32 R0, R0, 0x1f, RZ ;  /* 0x0000001f00007819 */ /* 0x000fce00000006ff */
.L_x_188:
[----:B-1----:R1:W2:Y:S02]  /*7a00*/  SYNCS.PHASECHK.TRANS64.TRYWAIT P0, [R3+URZ], R0 ;  /* 0x00000000030075a7 */ /* 0x0022a4000800017f */
[----:B--2---:R-:W-:Y:S05]  /*7a10*/  @!P0 NANOSLEEP.SYNCS 0x989680 ;  /* 0x009896800000895d */ /* 0x004fea0003900000 */
[----:B------:R-:W2:Y:S02]  /*7a20*/  @!P0 SYNCS.PHASECHK.TRANS64 P0, [R3+URZ], R0 ;  /* 0x00000000030085a7 */ /* 0x000ea4000800007f */
[----:B--2---:R-:W-:Y:S05]  /*7a30*/  @!P0 BRA `(.L_x_188) ;  /* 0xfffffffc00f08947 */ /* 0x004fea000383ffff */
.L_x_182:
[----:B------:R-:W-:Y:S05]  /*7a40*/  BSYNC B0 ;  /* 0x0000000000007941 */ /* 0x000fea0003800000 */
.L_x_181:
[----:B------:R-:W-:Y:S05]  /*7a50*/  EXIT ;  /* 0x000000000000794d */ /* 0x000fea0003800000 */
.L_x_19:
[----:B-1----:R1:W2:Y:S02]  /*7a60*/  SYNCS.PHASECHK.TRANS64.TRYWAIT P0, [R97+URZ], R0 ;  /* 0x00000000610075a7 */ /* 0x0022a4000800017f */
[----:B--2---:R-:W-:Y:S05]  /*7a70*/  @!P0 NANOSLEEP.SYNCS 0x989680 ;  /* 0x009896800000895d */ /* 0x004fea0003900000 */
[----:B------:R-:W2:Y:S02]  /*7a80*/  @!P0 SYNCS.PHASECHK.TRANS64 P0, [R97+URZ], R0 ;  /* 0x00000000610085a7 */ /* 0x000ea4000800007f */
[----:B--2---:R-:W-:Y:S05]  /*7a90*/  @!P0 BRA `(.L_x_19) ;  /* 0xfffffffc00f08947 */ /* 0x004fea000383ffff */
[----:B------:R-:W-:Y:S05]  /*7aa0*/  BRA `(.L_x_189) ;  /* 0xffffff9c00347947 */ /* 0x000fea000383ffff */
.L_x_24:
[----:B--2---:R2:W3:Y:S02]  /*7ab0*/  SYNCS.PHASECHK.TRANS64.TRYWAIT P1, [R3+URZ], R0 ;  /* 0x00000000030075a7 */ /* 0x0044e4000802017f */
[----:B---3--:R-:W-:Y:S05]  /*7ac0*/  @!P1 NANOSLEEP.SYNCS 0x989680 ;  /* 0x009896800000995d */ /* 0x008fea0003900000 */
[----:B------:R-:W3:Y:S02]  /*7ad0*/  @!P1 SYNCS.PHASECHK.TRANS64 P1, [R3+URZ], R0 ;  /* 0x00000000030095a7 */ /* 0x000ee4000802007f */
[----:B---3--:R-:W-:Y:S05]  /*7ae0*/  @!P1 BRA `(.L_x_24) ;  /* 0xfffffffc00f09947 */ /* 0x008fea000383ffff */
[----:B------:R-:W-:Y:S05]  /*7af0*/  BRA `(.L_x_23) ;  /* 0xffffff9c00987947 */ /* 0x000fea000383ffff */
.L_x_29:
[----:B--2---:R-:W-:-:S04]  /*7b00*/  IMAD.U32 R5, RZ, RZ, UR4 ;  /* 0x00000004ff057e24 */ /* 0x004fc8000f8e00ff */
[----:B------:R2:W3:Y:S03]  /*7b10*/  SYNCS.PHASECHK.TRANS64.TRYWAIT P1, [R5+URZ], R4 ;  /* 0x00000004050075a7 */ /* 0x0004e6000802017f */
[----:B---3--:R-:W-:Y:S05]  /*7b20*/  @!P1 NANOSLEEP.SYNCS 0x989680 ;  /* 0x009896800000995d */ /* 0x008fea0003900000 */
[----:B------:R-:W3:Y:S02]  /*7b30*/  @!P1 SYNCS.PHASECHK.TRANS64 P1, [R5+URZ], R4 ;  /* 0x00000004050095a7 */ /* 0x000ee4000802007f */
[----:B---3--:R-:W-:Y:S05]  /*7b40*/  @!P1 BRA `(.L_x_29) ;  /* 0xfffffffc00ec9947 */ /* 0x008fea000383ffff */
[----:B------:R-:W-:Y:S05]  /*7b50*/  BRA `(.L_x_28) ;  /* 0xffffffa000107947 */ /* 0x000fea000383ffff */
.L_x_35:
[----:B-1----:R1:W2:Y:S02]  /*7b60*/  SYNCS.PHASECHK.TRANS64.TRYWAIT P0, [R97+URZ+0x10], R0 ;  /* 0x00001000610075a7 */ /* 0x0022a4000800017f */
[----:B--2---:R-:W-:Y:S05]  /*7b70*/  @!P0 NANOSLEEP.SYNCS 0x989680 ;  /* 0x009896800000895d */ /* 0x004fea0003900000 */
[----:B------:R-:W2:Y:S02]  /*7b80*/  @!P0 SYNCS.PHASECHK.TRANS64 P0, [R97+URZ+0x10], R0 ;  /* 0x00001000610085a7 */ /* 0x000ea4000800007f */
[----:B--2---:R-:W-:Y:S05]  /*7b90*/  @!P0 BRA `(.L_x_35) ;  /* 0xfffffffc00f08947 */ /* 0x004fea000383ffff */
[----:B------:R-:W-:Y:S05]  /*7ba0*/  BRA `(.L_x_190) ;  /* 0xffffffa4001c7947 */ /* 0x000fea000383ffff */
.L_x_168:
[----:B------:R-:W-:Y:S01]  /*7bb0*/  BSSY B1, `(.L_x_191) ;  /* 0x0000006000017945 */ /* 0x000fe20003800000 */
[----:B------:R-:W-:-:S07]  /*7bc0*/  IMAD.MOV.U32 R15, RZ, RZ, -0x1 ;  /* 0xffffffffff0f7424 */ /* 0x000fce00078e00ff */
[----:B-----5:R-:W-:Y:S05]  /*7bd0*/  WARPSYNC.COLLECTIVE R15, `(.L_x_192) ;  /* 0x000000000f0c7348 */ /* 0x020fea0003c00000 */
[----:B------:R-:W-:Y:S02]  /*7be0*/  ELECT P6, UR62, PT ;  /* 0x00000000003e782f */ /* 0x000fe400038c0000 */
[----:B------:R-:W-:Y:S01]  /*7bf0*/  MOV R14, UR62 ;  /* 0x0000003e000e7c02 */ /* 0x000fe20008000f00 */
[----:B-----5:R-:W-:Y:S10]  /*7c00*/  ENDCOLLECTIVE ;  /* 0x000000000000791b */ /* 0x020ff40003800000 */
.L_x_192:
[----:B------:R-:W-:Y:S05]  /*7c10*/  BSYNC B1 ;  /* 0x0000000000017941 */ /* 0x000fea0003800000 */
.L_x_191:
[----:B------:R-:W-:Y:S05]  /*7c20*/  BRA `(.L_x_193) ;  /* 0xffffffec00c87947 */ /* 0x000fea000383ffff */
.L_x_171:
[----:B0-----:R0:W1:Y:S02]  /*7c30*/  SYNCS.PHASECHK.TRANS64.TRYWAIT P1, [R10+URZ+0x28], R5 ;  /* 0x000028050a0075a7 */ /* 0x001064000802017f */
[----:B-1----:R-:W-:Y:S05]  /*7c40*/  @!P1 NANOSLEEP.SYNCS 0x989680 ;  /* 0x009896800000995d */ /* 0x002fea0003900000 */
[----:B------:R-:W1:Y:S02]  /*7c50*/  @!P1 SYNCS.PHASECHK.TRANS64 P1, [R10+URZ+0x28], R5 ;  /* 0x000028050a0095a7 */ /* 0x000e64000802007f */
[----:B-1----:R-:W-:Y:S05]  /*7c60*/  @!P1 BRA `(.L_x_171) ;  /* 0xfffffffc00f09947 */ /* 0x002fea000383ffff */
[----:B------:R-:W-:Y:S05]  /*7c70*/  BRA `(.L_x_194) ;  /* 0xfffffff000007947 */ /* 0x000fea000383ffff */
.L_x_180:
[----:B------:R-:W-:Y:S01]  /*7c80*/  BSSY B0, `(.L_x_195) ;  /* 0x0000006000007945 */ /* 0x000fe20003800000 */
[----:B------:R-:W-:-:S07]  /*7c90*/  IMAD.MOV.U32 R15, RZ, RZ, -0x1 ;  /* 0xffffffffff0f7424 */ /* 0x000fce00078e00ff */
[----:B-----5:R-:W-:Y:S05]  /*7ca0*/  WARPSYNC.COLLECTIVE R15, `(.L_x_196) ;  /* 0x000000000f0c7348 */ /* 0x020fea0003c00000 */
[----:B------:R-:W-:Y:S02]  /*7cb0*/  ELECT P6, UR62, PT ;  /* 0x00000000003e782f */ /* 0x000fe400038c0000 */
[----:B------:R-:W-:Y:S01]  /*7cc0*/  MOV R14, UR62 ;  /* 0x0000003e000e7c02 */ /* 0x000fe20008000f00 */
[----:B-----5:R-:W-:Y:S10]  /*7cd0*/  ENDCOLLECTIVE ;  /* 0x000000000000791b */ /* 0x020ff40003800000 */
.L_x_196:
[----:B------:R-:W-:Y:S05]  /*7ce0*/  BSYNC B0 ;  /* 0x0000000000007941 */ /* 0x000fea0003800000 */
.L_x_195:
[----:B------:R-:W-:Y:S05]  /*7cf0*/  BRA `(.L_x_197) ;  /* 0xfffffff800807947 */ /* 0x000fea000383ffff */
.L_x_184:
[----:B0-----:R0:W1:Y:S02]  /*7d00*/  SYNCS.PHASECHK.TRANS64.TRYWAIT P0, [R9+URZ], R4 ;  /* 0x00000004090075a7 */ /* 0x001064000800017f */
[----:B-1----:R-:W-:Y:S05]  /*7d10*/  @!P0 NANOSLEEP.SYNCS 0x989680 ;  /* 0x009896800000895d */ /* 0x002fea0003900000 */
[----:B------:R-:W1:Y:S02]  /*7d20*/  @!P0 SYNCS.PHASECHK.TRANS64 P0, [R9+URZ], R4 ;  /* 0x00000004090085a7 */ /* 0x000e64000800007f */
[----:B-1----:R-:W-:Y:S05]  /*7d30*/  @!P0 BRA `(.L_x_184) ;  /* 0xfffffffc00f08947 */ /* 0x002fea000383ffff */
[----:B------:R-:W-:Y:S05]  /*7d40*/  BRA `(.L_x_198) ;  /* 0xfffffff800c07947 */ /* 0x000fea000383ffff */
.L_x_185:
[----:B0-----:R0:W1:Y:S02]  /*7d50*/  SYNCS.PHASECHK.TRANS64.TRYWAIT P0, [R8+URZ], R5 ;  /* 0x00000005080075a7 */ /* 0x001064000800017f */
[----:B-1----:R-:W-:Y:S05]  /*7d60*/  @!P0 NANOSLEEP.SYNCS 0x989680 ;  /* 0x009896800000895d */ /* 0x002fea0003900000 */
[----:B------:R-:W1:Y:S02]  /*7d70*/  @!P0 SYNCS.PHASECHK.TRANS64 P0, [R8+URZ], R5 ;  /* 0x00000005080085a7 */ /* 0x000e64000800007f */
[----:B-1----:R-:W-:Y:S05]  /*7d80*/  @!P0 BRA `(.L_x_185) ;  /* 0xfffffffc00f08947 */ /* 0x002fea000383ffff */
[----:B------:R-:W-:Y:S05]  /*7d90*/  BRA `(.L_x_199) ;  /* 0xfffffff800d07947 */ /* 0x000fea000383ffff */
.L_x_186:
[----:B0-----:R0:W1:Y:S02]  /*7da0*/  SYNCS.PHASECHK.TRANS64.TRYWAIT P0, [R9+URZ], R4 ;  /* 0x00000004090075a7 */ /* 0x001064000800017f */
[----:B-1----:R-:W-:Y:S05]  /*7db0*/  @!P0 NANOSLEEP.SYNCS 0x989680 ;  /* 0x009896800000895d */ /* 0x002fea0003900000 */
[----:B------:R-:W1:Y:S02]  /*7dc0*/  @!P0 SYNCS.PHASECHK.TRANS64 P0, [R9+URZ], R4 ;  /* 0x00000004090085a7 */ /* 0x000e64000800007f */
[----:B-1----:R-:W-:Y:S05]  /*7dd0*/  @!P0 BRA `(.L_x_186) ;  /* 0xfffffffc00f08947 */ /* 0x002fea000383ffff */
[----:B------:R-:W-:Y:S05]  /*7de0*/  BRA `(.L_x_200) ;  /* 0xfffffff800e07947 */ /* 0x000fea000383ffff */
.L_x_187:
[----:B0-----:R0:W1:Y:S02]  /*7df0*/  SYNCS.PHASECHK.TRANS64.TRYWAIT P0, [R6+URZ], R5 ;  /* 0x00000005060075a7 */ /* 0x001064000800017f */
[----:B-1----:R-:W-:Y:S05]  /*7e00*/  @!P0 NANOSLEEP.SYNCS 0x989680 ;  /* 0x009896800000895d */ /* 0x002fea0003900000 */
[----:B------:R-:W1:Y:S02]  /*7e10*/  @!P0 SYNCS.PHASECHK.TRANS64 P0, [R6+URZ], R5 ;  /* 0x00000005060085a7 */ /* 0x000e64000800007f */
[----:B-1----:R-:W-:Y:S05]  /*7e20*/  @!P0 BRA `(.L_x_187) ;  /* 0xfffffffc00f08947 */ /* 0x002fea000383ffff */
[----:B------:R-:W-:Y:S05]  /*7e30*/  BRA `(.L_x_201) ;  /* 0xfffffff800e87947 */ /* 0x000fea000383ffff */
.L_x_202:
[----:B------:R-:W-:-:S00]  /*7e40*/  BRA `(.L_x_202) ;  /* 0xfffffffc00fc7947 */ /* 0x000fc0000383ffff */
[----:B------:R-:W-:-:S00]  /*7e50*/  NOP ;  /* 0x0000000000007918 */ /* 0x000fc00000000000 */
        /* <DEDUP_REMOVED lines=10> */
.L_x_203:


//--------------------- .nv.global.init           --------------------------
	.section	.nv.global.init,"aw",@progbits
.nv.global.init:
	.type		$str$22,@object
	.size		$str$22,($str$23 - $str$22)
$str$22:
        /*0000*/ 	.byte	0x6b, 0x5f, 0x74, 0x69, 0x6c, 0x65, 0x5f, 0x63, 0x6f, 0x75, 0x6e, 0x74, 0x20, 0x3e, 0x3d, 0x20
        /*0010*/ 	.byte	0x31, 0x00
	.type		$str$23,@object
	.size		$str$23,(__unnamed_1 - $str$23)
$str$23:
        /*0012*/ 	.byte	0x2f, 0x74, 0x6d, 0x70, 0x2f, 0x63, 0x75, 0x74, 0x6c, 0x61, 0x73, 0x73, 0x5f, 0x73, 0x77, 0x65
        /*0022*/ 	.byte	0x65, 0x70, 0x5f, 0x73, 0x72, 0x63, 0x2f, 0x69, 0x6e, 0x63, 0x6c, 0x75, 0x64, 0x65, 0x2f, 0x63
        /*0032*/ 	.byte	0x75, 0x74, 0x6c, 0x61, 0x73, 0x73, 0x2f, 0x67, 0x65, 0x6d, 0x6d, 0x2f, 0x63, 0x6f, 0x6c, 0x6c
        /*0042*/ 	.byte	0x65, 0x63, 0x74, 0x69, 0x76, 0x65, 0x2f, 0x73, 0x6d, 0x39, 0x30, 0x5f, 0x6d, 0x6d, 0x61, 0x5f
        /*0052*/ 	.byte	0x74, 0x6d, 0x61, 0x5f, 0x67, 0x6d, 0x6d, 0x61, 0x5f, 0x73, 0x73, 0x5f, 0x77, 0x61, 0x72, 0x70
        /*0062*/ 	.byte	0x73, 0x70, 0x65, 0x63, 0x69, 0x61, 0x6c, 0x69, 0x7a, 0x65, 0x64, 0x2e, 0x68, 0x70, 0x70, 0x00
	.type		__unnamed_1,@object
	.size		__unnamed_1,(.L_0 - __unnamed_1)
__unnamed_1:
        /*0072*/ 	.byte	0x76, 0x6f, 0x69, 0x64, 0x20, 0x63, 0x75, 0x74, 0x6c, 0x61, 0x73, 0x73, 0x3a, 0x3a, 0x67, 0x65
        /* <DEDUP_REMOVED lines=181> */
        /*0bd2*/ 	.byte	0x69, 0x74, 0x79, 0x5d, 0x00
.L_0:


//--------------------- .nv.shared._ZN7cutlass13device_kernelINS_4gemm6kernel13GemmUniversalIN4cute5tupleIJiiiiEEENS1_10collective13CollectiveMmaINS1_34MainloopSm90TmaGmmaWarpSpecializedILi5ENS5_IJNS4_1CILi2EEESB_NSA_ILi1EEEEEENS1_32KernelTmaWarpSpecializedPingpongEEENS5_IJNSA_ILi64EEENSA_ILi128EEENSA_ILi32EEEEEENS_10bfloat16_tENS5_IJlSC_lEEESK_SL_NS4_8TiledMMAINS4_8MMA_AtomIJNS4_4SM904GMMA28MMA_64x128x16_F32BF16BF16_SSILNSP_5MajorE0ELSR_0ELNSP_7ScaleInE1ELSS_1EEEEEENS4_6LayoutINS5_IJSC_SC_SC_EEENS5_IJNSA_ILi0EEESX_SX_EEEEENS5_IJNS4_10UnderscoreES10_S10_EEEEENS4_23SM90_TMA_LOAD_MULTICASTENS4_14ComposedLayoutINS4_7SwizzleILi2ELi4ELi3EEENS4_18smem_ptr_flag_bitsILi16EEENSV_INS5_IJNSA_ILi8EEESI_EEENS5_IJSI_SC_EEEEEEEvNS4_8identityES13_S1D_vS1E_EENS_8epilogue10collective6detail29Sm90TmaWarpSpecializedAdapterINS1H_15DefaultEpilogueISK_SL_SL_NS1G_6thread17LinearCombinationISK_Li1EffLNS1L_9ScaleType4KindE0ELNS_15FloatRoundStyleE2ESK_EENS1_15EpilogueDefaultEEEEEvvEEEEvNT_6ParamsE --------------------------
	.section	.nv.shared._ZN7cutlass13device_kernelINS_4gemm6kernel13GemmUniversalIN4cute5tupleIJiiiiEEENS1_10collective13CollectiveMmaINS1_34MainloopSm90TmaGmmaWarpSpecializedILi5ENS5_IJNS4_1CILi2EEESB_NSA_ILi1EEEEEENS1_32KernelTmaWarpSpecializedPingpongEEENS5_IJNSA_ILi64EEENSA_ILi128EEENSA_ILi32EEEEEENS_10bfloat16_tENS5_IJlSC_lEEESK_SL_NS4_8TiledMMAINS4_8MMA_AtomIJNS4_4SM904GMMA28MMA_64x128x16_F32BF16BF16_SSILNSP_5MajorE0ELSR_0ELNSP_7ScaleInE1ELSS_1EEEEEENS4_6LayoutINS5_IJSC_SC_SC_EEENS5_IJNSA_ILi0EEESX_SX_EEEEENS5_IJNS4_10UnderscoreES10_S10_EEEEENS4_23SM90_TMA_LOAD_MULTICASTENS4_14ComposedLayoutINS4_7SwizzleILi2ELi4ELi3EEENS4_18smem_ptr_flag_bitsILi16EEENSV_INS5_IJNSA_ILi8EEESI_EEENS5_IJSI_SC_EEEEEEEvNS4_8identityES13_S1D_vS1E_EENS_8epilogue10collective6detail29Sm90TmaWarpSpecializedAdapterINS1H_15DefaultEpilogueISK_SL_SL_NS1G_6thread17LinearCombinationISK_Li1EffLNS1L_9ScaleType4KindE0ELNS_15FloatRoundStyleE2ESK_EENS1_15EpilogueDefaultEEEEEvvEEEEvNT_6ParamsE,"aw",@nobits
	.sectionflags	@""
	.align	16
	.zero		1024


//--------------------- .nv.shared.reserved.0     --------------------------
	.section	.nv.shared.reserved.0,"aw",@nobits
	.weak		__nv_reservedSMEM_offset_0_alias
	.size		__nv_reservedSMEM_offset_0_alias, 0, 0
	.other		__nv_reservedSMEM_offset_0_alias,@"STO_CUDA_RESERVED_SHARED STV_DEFAULT"
__nv_reservedSMEM_offset_0_alias:
	.zero		0


//--------------------- .nv.global                --------------------------
	.section	.nv.global,"aw",@nobits
.nv.global:
	.type		_ZN39_INTERNAL_f4795129_4_k_cu_efb34488_41324cute1_E,@object
	.size		_ZN39_INTERNAL_f4795129_4_k_cu_efb34488_41324cute1_E,(_ZN39_INTERNAL_f4795129_4_k_cu_efb34488_41324cuda3std3__45__cpo6cbeginE - _ZN39_INTERNAL_f4795129_4_k_cu_efb34488_41324cute1_E)
_ZN39_INTERNAL_f4795129_4_k_cu_efb34488_41324cute1_E:
	.zero		1
	.type		_ZN39_INTERNAL_f4795129_4_k_cu_efb34488_41324cuda3std3__45__cpo6cbeginE,@object
	.size		_ZN39_INTERNAL_f4795129_4_k_cu_efb34488_41324cuda3std3__45__cpo6cbeginE,(_ZN39_INTERNAL_f4795129_4_k_cu_efb34488_41324cuda3std3__48in_placeE - _ZN39_INTERNAL_f4795129_4_k_cu_efb34488_41324cuda3std3__45__cpo6cbeginE)
_ZN39_INTERNAL_f4795129_4_k_cu_efb34488_41324cuda3std3__45__cpo6cbeginE:
	.zero		1
	.type		_ZN39_INTERNAL_f4795129_4_k_cu_efb34488_41324cuda3std3__48in_placeE,@object
	.size		_ZN39_INTERNAL_f4795129_4_k_cu_efb34488_41324cuda3std3__48in_placeE,(_ZN39_INTERNAL_f4795129_4_k_cu_efb34488_41324cuda3std6ranges3__45__cpo9iter_moveE - _ZN39_INTERNAL_f4795129_4_k_cu_efb34488_41324cuda3std3__48in_placeE)
_ZN39_INTERNAL_f4795129_4_k_cu_efb34488_41324cuda3std3__48in_placeE:
	.zero		1
	.type		_ZN39_INTERNAL_f4795129_4_k_cu_efb34488_41324cuda3std6ranges3__45__cpo9iter_moveE,@object
	.size		_ZN39_INTERNAL_f4795129_4_k_cu_efb34488_41324cuda3std6ranges3__45__cpo9iter_moveE,(_ZN39_INTERNAL_f4795129_4_k_cu_efb34488_41324cuda3std3__45__cpo5beginE - _ZN39_INTERNAL_f4795129_4_k_cu_efb34488_41324cuda3std6ranges3__45__cpo9iter_moveE)
_ZN39_INTERNAL_f4795129_4_k_cu_efb34488_41324cuda3std6ranges3__45__cpo9iter_moveE:
	.zero		1
	.type		_ZN39_INTERNAL_f4795129_4_k_cu_efb34488_41324cuda3std3__45__cpo5beginE,@object
	.size		_ZN39_INTERNAL_f4795129_4_k_cu_efb34488_41324cuda3std3__45__cpo5beginE,(_ZN39_INTERNAL_f4795129_4_k_cu_efb34488_41324cuda3std3__441_GLOBAL__N__f4795129_4_k_cu_efb34488_41326ignoreE - _ZN39_INTERNAL_f4795129_4_k_cu_efb34488_41324cuda3std3__45__cpo5beginE)
_ZN39_INTERNAL_f4795129_4_k_cu_efb34488_41324cuda3std3__45__cpo5beginE:
	.zero		1
	.type		_ZN39_INTERNAL_f4795129_4_k_cu_efb34488_41324cuda3std3__441_GLOBAL__N__f4795129_4_k_cu_efb34488_41326ignoreE,@object
	.size		_ZN39_INTERNAL_f4795129_4_k_cu_efb34488_41324cuda3std3__441_GLOBAL__N__f4795129_4_k_cu_efb34488_41326ignoreE,(_ZN39_INTERNAL_f4795129_4_k_cu_efb34488_41324cute7productE - _ZN39_INTERNAL_f4795129_4_k_cu_efb34488_41324cuda3std3__441_GLOBAL__N__f4795129_4_k_cu_efb34488_41326ignoreE)
_ZN39_INTERNAL_f4795129_4_k_cu_efb34488_41324cuda3std3__441_GLOBAL__N__f4795129_4_k_cu_efb34488_41326ignoreE:
	.zero		1
	.type		_ZN39_INTERNAL_f4795129_4_k_cu_efb34488_41324cute7productE,@object
	.size		_ZN39_INTERNAL_f4795129_4_k_cu_efb34488_41324cute7productE,(_ZN39_INTERNAL_f4795129_4_k_cu_efb34488_41324cuda3std3__45__cpo3endE - _ZN39_INTERNAL_f4795129_4_k_cu_efb34488_41324cute7productE)
_ZN39_INTERNAL_f4795129_4_k_cu_efb34488_41324cute7productE:
	.zero		1
	.type		_ZN39_INTERNAL_f4795129_4_k_cu_efb34488_41324cuda3std3__45__cpo3endE,@object
	.size		_ZN39_INTERNAL_f4795129_4_k_cu_efb34488_41324cuda3std3__45__cpo3endE,(_ZN39_INTERNAL_f4795129_4_k_cu_efb34488_41324cuda3std3__419piecewise_constructE - _ZN39_INTERNAL_f4795129_4_k_cu_efb34488_41324cuda3std3__45__cpo3endE)
_ZN39_INTERNAL_f4795129_4_k_cu_efb34488_41324cuda3std3__45__cpo3endE:
	.zero		1
	.type		_ZN39_INTERNAL_f4795129_4_k_cu_efb34488_41324cuda3std3__419piecewise_constructE,@object
	.size		_ZN39_INTERNAL_f4795129_4_k_cu_efb34488_41324cuda3std3__419piecewise_constructE,(_ZN39_INTERNAL_f4795129_4_k_cu_efb34488_41324cuda3std3__45__cpo4cendE - _ZN39_INTERNAL_f4795129_4_k_cu_efb34488_41324cuda3std3__419piecewise_constructE)
_ZN39_INTERNAL_f4795129_4_k_cu_efb34488_41324cuda3std3__419piecewise_constructE:
	.zero		1
	.type		_ZN39_INTERNAL_f4795129_4_k_cu_efb34488_41324cuda3std3__45__cpo4cendE,@object
	.size		_ZN39_INTERNAL_f4795129_4_k_cu_efb34488_41324cuda3std3__45__cpo4cendE,(_ZN39_INTERNAL_f4795129_4_k_cu_efb34488_41324cuda3std6ranges3__45__cpo4swapE - _ZN39_INTERNAL_f4795129_4_k_cu_efb34488_41324cuda3std3__45__cpo4cendE)
_ZN39_INTERNAL_f4795129_4_k_cu_efb34488_41324cuda3std3__45__cpo4cendE:
	.zero		1
	.type		_ZN39_INTERNAL_f4795129_4_k_cu_efb34488_41324cuda3std6ranges3__45__cpo4swapE,@object
	.size		_ZN39_INTERNAL_f4795129_4_k_cu_efb34488_41324cuda3std6ranges3__45__cpo4swapE,(.L_8 - _ZN39_INTERNAL_f4795129_4_k_cu_efb34488_41324cuda3std6ranges3__45__cpo4swapE)
_ZN39_INTERNAL_f4795129_4_k_cu_efb34488_41324cuda3std6ranges3__45__cpo4swapE:
	.zero		1
.L_8:


//--------------------- .nv.constant0._ZN7cutlass13device_kernelINS_4gemm6kernel13GemmUniversalIN4cute5tupleIJiiiiEEENS1_10collective13CollectiveMmaINS1_34MainloopSm90TmaGmmaWarpSpecializedILi5ENS5_IJNS4_1CILi2EEESB_NSA_ILi1EEEEEENS1_32KernelTmaWarpSpecializedPingpongEEENS5_IJNSA_ILi64EEENSA_ILi128EEENSA_ILi32EEEEEENS_10bfloat16_tENS5_IJlSC_lEEESK_SL_NS4_8TiledMMAINS4_8MMA_AtomIJNS4_4SM904GMMA28MMA_64x128x16_F32BF16BF16_SSILNSP_5MajorE0ELSR_0ELNSP_7ScaleInE1ELSS_1EEEEEENS4_6LayoutINS5_IJSC_SC_SC_EEENS5_IJNSA_ILi0EEESX_SX_EEEEENS5_IJNS4_10UnderscoreES10_S10_EEEEENS4_23SM90_TMA_LOAD_MULTICASTENS4_14ComposedLayoutINS4_7SwizzleILi2ELi4ELi3EEENS4_18smem_ptr_flag_bitsILi16EEENSV_INS5_IJNSA_ILi8EEESI_EEENS5_IJSI_SC_EEEEEEEvNS4_8identityES13_S1D_vS1E_EENS_8epilogue10collective6detail29Sm90TmaWarpSpecializedAdapterINS1H_15DefaultEpilogueISK_SL_SL_NS1G_6thread17LinearCombinationISK_Li1EffLNS1L_9ScaleType4KindE0ELNS_15FloatRoundStyleE2ESK_EENS1_15EpilogueDefaultEEEEEvvEEEEvNT_6ParamsE --------------------------
	.section	.nv.constant0._ZN7cutlass13device_kernelINS_4gemm6kernel13GemmUniversalIN4cute5tupleIJiiiiEEENS1_10collective13CollectiveMmaINS1_34MainloopSm90TmaGmmaWarpSpecializedILi5ENS5_IJNS4_1CILi2EEESB_NSA_ILi1EEEEEENS1_32KernelTmaWarpSpecializedPingpongEEENS5_IJNSA_ILi64EEENSA_ILi128EEENSA_ILi32EEEEEENS_10bfloat16_tENS5_IJlSC_lEEESK_SL_NS4_8TiledMMAINS4_8MMA_AtomIJNS4_4SM904GMMA28MMA_64x128x16_F32BF16BF16_SSILNSP_5MajorE0ELSR_0ELNSP_7ScaleInE1ELSS_1EEEEEENS4_6LayoutINS5_IJSC_SC_SC_EEENS5_IJNSA_ILi0EEESX_SX_EEEEENS5_IJNS4_10UnderscoreES10_S10_EEEEENS4_23SM90_TMA_LOAD_MULTICASTENS4_14ComposedLayoutINS4_7SwizzleILi2ELi4ELi3EEENS4_18smem_ptr_flag_bitsILi16EEENSV_INS5_IJNSA_ILi8EEESI_EEENS5_IJSI_SC_EEEEEEEvNS4_8identityES13_S1D_vS1E_EENS_8epilogue10collective6detail29Sm90TmaWarpSpecializedAdapterINS1H_15DefaultEpilogueISK_SL_SL_NS1G_6thread17LinearCombinationISK_Li1EffLNS1L_9ScaleType4KindE0ELNS_15FloatRoundStyleE2ESK_EENS1_15EpilogueDefaultEEEEEvvEEEEvNT_6ParamsE,"a",@progbits
	.sectionflags	@""
	.align	4
.nv.constant0._ZN7cutlass13device_kernelINS_4gemm6kernel13GemmUniversalIN4cute5tupleIJiiiiEEENS1_10collective13CollectiveMmaINS1_34MainloopSm90TmaGmmaWarpSpecializedILi5ENS5_IJNS4_1CILi2EEESB_NSA_ILi1EEEEEENS1_32KernelTmaWarpSpecializedPingpongEEENS5_IJNSA_ILi64EEENSA_ILi128EEENSA_ILi32EEEEEENS_10bfloat16_tENS5_IJlSC_lEEESK_SL_NS4_8TiledMMAINS4_8MMA_AtomIJNS4_4SM904GMMA28MMA_64x128x16_F32BF16BF16_SSILNSP_5MajorE0ELSR_0ELNSP_7ScaleInE1ELSS_1EEEEEENS4_6LayoutINS5_IJSC_SC_SC_EEENS5_IJNSA_ILi0EEESX_SX_EEEEENS5_IJNS4_10UnderscoreES10_S10_EEEEENS4_23SM90_TMA_LOAD_MULTICASTENS4_14ComposedLayoutINS4_7SwizzleILi2ELi4ELi3EEENS4_18smem_ptr_flag_bitsILi16EEENSV_INS5_IJNSA_ILi8EEESI_EEENS5_IJSI_SC_EEEEEEEvNS4_8identityES13_S1D_vS1E_EENS_8epilogue10collective6detail29Sm90TmaWarpSpecializedAdapterINS1H_15DefaultEpilogueISK_SL_SL_NS1G_6thread17LinearCombinationISK_Li1EffLNS1L_9ScaleType4KindE0ELNS_15FloatRoundStyleE2ESK_EENS1_15EpilogueDefaultEEEEEvvEEEEvNT_6ParamsE:
	.zero		1664


//--------------------- SYMBOLS --------------------------

	.type		.nv.reservedSmem.offset0,@object
	.size		.nv.reservedSmem.offset0,0x4
	.type		__assertfail,@function
